//
// Generated by NVIDIA NVVM Compiler
//
// Compiler Build ID: CL-36424714
// Cuda compilation tools, release 13.0, V13.0.88
// Based on NVVM 20.0.0
//

.version 9.0
.target sm_100
.address_size 64


.entry _Z9_kernel_0PfS_(
	.param .u64 .ptr .align 1 _Z9_kernel_0PfS__param_0,
	.param .u64 .ptr .align 1 _Z9_kernel_0PfS__param_1
)
{
	.reg .b32 	%r<17>;
	.reg .b32 	%f<9>;
	.reg .b64 	%rd<9>;

	ld.param.u64 	%rd1, [_Z9_kernel_0PfS__param_0];
	ld.param.u64 	%rd2, [_Z9_kernel_0PfS__param_1];
	cvta.to.global.u64 	%rd3, %rd2;
	cvta.to.global.u64 	%rd4, %rd1;
	mov.u32 	%r1, %ctaid.x;
	mov.u32 	%r2, %ctaid.y;
	mov.u32 	%r3, %tid.x;
	mov.u32 	%r4, %tid.y;
	shl.b32 	%r5, %r2, 5;
	shl.b32 	%r6, %r1, 14;
	shl.b32 	%r7, %r3, 9;
	add.s32 	%r8, %r5, %r4;
	add.s32 	%r9, %r8, %r7;
	add.s32 	%r10, %r9, %r6;
	shl.b32 	%r11, %r1, 5;
	shl.b32 	%r12, %r2, 16;
	shl.b32 	%r13, %r4, 11;
	add.s32 	%r14, %r11, %r3;
	add.s32 	%r15, %r14, %r13;
	add.s32 	%r16, %r15, %r12;
	mul.wide.s32 	%rd5, %r10, 4;
	add.s64 	%rd6, %rd4, %rd5;
	ld.global.f32 	%f1, [%rd6];
	mul.wide.s32 	%rd7, %r16, 4;
	add.s64 	%rd8, %rd3, %rd7;
	st.global.f32 	[%rd8], %f1;
	ld.global.f32 	%f2, [%rd6+4194304];
	st.global.f32 	[%rd8+4194304], %f2;
	ld.global.f32 	%f3, [%rd6+8388608];
	st.global.f32 	[%rd8+8388608], %f3;
	ld.global.f32 	%f4, [%rd6+12582912];
	st.global.f32 	[%rd8+12582912], %f4;
	ld.global.f32 	%f5, [%rd6+16777216];
	st.global.f32 	[%rd8+16777216], %f5;
	ld.global.f32 	%f6, [%rd6+20971520];
	st.global.f32 	[%rd8+20971520], %f6;
	ld.global.f32 	%f7, [%rd6+25165824];
	st.global.f32 	[%rd8+25165824], %f7;
	ld.global.f32 	%f8, [%rd6+29360128];
	st.global.f32 	[%rd8+29360128], %f8;
	ret;

}
.entry _Z9_kernel_1Pf(
	.param .u64 .ptr .align 1 _Z9_kernel_1Pf_param_0
)
{
	.reg .b32 	%r<10>;
	.reg .b64 	%rd<10>;

	ld.param.u64 	%rd1, [_Z9_kernel_1Pf_param_0];
	mov.u32 	%r1, %ctaid.x;
	mov.u32 	%r2, %ctaid.y;
	mov.u32 	%r3, %tid.x;
	mov.u32 	%r4, %tid.y;
	shl.b32 	%r5, %r1, 5;
	shl.b32 	%r6, %r2, 14;
	shl.b32 	%r7, %r4, 9;
	cvta.to.global.u64 	%rd2, %rd1;
	cvt.u64.u32 	%rd3, %r6;
	cvt.u64.u32 	%rd4, %r7;
	add.s32 	%r8, %r3, %r5;
	cvt.u64.u32 	%rd5, %r8;
	add.s64 	%rd6, %rd5, %rd4;
	add.s64 	%rd7, %rd6, %rd3;
	shl.b64 	%rd8, %rd7, 2;
	add.s64 	%rd9, %rd2, %rd8;
	mov.b32 	%r9, 0;
	st.global.u32 	[%rd9+13238272], %r9;
	st.global.u32 	[%rd9+26476544], %r9;
	st.global.u32 	[%rd9+39714816], %r9;
	st.global.u32 	[%rd9+52953088], %r9;
	ret;

}
.entry _Z9_kernel_2Pf(
	.param .u64 .ptr .align 1 _Z9_kernel_2Pf_param_0
)
{
	.reg .b32 	%r<12>;
	.reg .b64 	%rd<5>;

	ld.param.u64 	%rd1, [_Z9_kernel_2Pf_param_0];
	mov.u32 	%r1, %ctaid.x;
	mov.u32 	%r2, %ctaid.y;
	mov.u32 	%r3, %tid.x;
	mov.u32 	%r4, %tid.y;
	shl.b32 	%r5, %r1, 5;
	shl.b32 	%r6, %r2, 14;
	shl.b32 	%r7, %r4, 9;
	add.s32 	%r8, %r5, %r3;
	add.s32 	%r9, %r8, %r7;
	add.s32 	%r10, %r9, %r6;
	cvta.to.global.u64 	%rd2, %rd1;
	mul.wide.u32 	%rd3, %r10, 4;
	add.s64 	%rd4, %rd2, %rd3;
	mov.b32 	%r11, 0;
	st.global.u32 	[%rd4], %r11;
	st.global.u32 	[%rd4+13238272], %r11;
	st.global.u32 	[%rd4+26476544], %r11;
	st.global.u32 	[%rd4+39714816], %r11;
	ret;

}
.entry _Z9_kernel_3PfS_(
	.param .u64 .ptr .align 1 _Z9_kernel_3PfS__param_0,
	.param .u64 .ptr .align 1 _Z9_kernel_3PfS__param_1
)
{
	.reg .pred 	%p<2>;
	.reg .b32 	%r<19>;
	.reg .b32 	%f<5>;
	.reg .b64 	%rd<18>;

	ld.param.u64 	%rd3, [_Z9_kernel_3PfS__param_0];
	ld.param.u64 	%rd4, [_Z9_kernel_3PfS__param_1];
	cvta.to.global.u64 	%rd1, %rd3;
	cvta.to.global.u64 	%rd2, %rd4;
	mov.u32 	%r6, %ctaid.x;
	mov.u32 	%r7, %ctaid.y;
	mov.u32 	%r8, %tid.x;
	mov.u32 	%r9, %tid.y;
	shl.b32 	%r10, %r6, 5;
	shl.b32 	%r11, %r7, 14;
	shl.b32 	%r12, %r9, 9;
	add.s32 	%r13, %r10, %r8;
	add.s32 	%r14, %r13, %r12;
	add.s32 	%r1, %r14, %r11;
	add.s32 	%r2, %r1, 32768;
	mov.b32 	%r18, 0;
	cvt.u64.u32 	%rd8, %r1;
	cvt.u64.u32 	%rd12, %r2;
$L__BB3_1:
	shl.b32 	%r15, %r18, 16;
	add.s32 	%r16, %r15, %r1;
	mul.wide.u32 	%rd5, %r16, 4;
	add.s64 	%rd6, %rd2, %rd5;
	ld.global.f32 	%f1, [%rd6];
	cvt.u64.u32 	%rd7, %r15;
	add.s64 	%rd9, %rd7, %rd8;
	shl.b64 	%rd10, %rd9, 2;
	add.s64 	%rd11, %rd1, %rd10;
	st.global.f32 	[%rd11+131072], %f1;
	ld.global.f32 	%f2, [%rd6+131072];
	st.global.f32 	[%rd11+262144], %f2;
	ld.global.f32 	%f3, [%rd6+262144];
	add.s64 	%rd13, %rd7, %rd12;
	shl.b64 	%rd14, %rd13, 2;
	add.s64 	%rd15, %rd1, %rd14;
	st.global.f32 	[%rd15+262144], %f3;
	ld.global.f32 	%f4, [%rd6+393216];
	add.s32 	%r17, %r16, 131072;
	mul.wide.u32 	%rd16, %r17, 4;
	add.s64 	%rd17, %rd1, %rd16;
	st.global.f32 	[%rd17], %f4;
	add.s32 	%r18, %r18, 2;
	setp.ne.s32 	%p1, %r18, 50;
	@%p1 bra 	$L__BB3_1;
	ret;

}
.entry _Z9_kernel_4PfS_(
	.param .u64 .ptr .align 1 _Z9_kernel_4PfS__param_0,
	.param .u64 .ptr .align 1 _Z9_kernel_4PfS__param_1
)
{
	.reg .b32 	%r<17>;
	.reg .b32 	%f<9>;
	.reg .b64 	%rd<9>;

	ld.param.u64 	%rd1, [_Z9_kernel_4PfS__param_0];
	ld.param.u64 	%rd2, [_Z9_kernel_4PfS__param_1];
	cvta.to.global.u64 	%rd3, %rd2;
	cvta.to.global.u64 	%rd4, %rd1;
	mov.u32 	%r1, %ctaid.x;
	mov.u32 	%r2, %ctaid.y;
	mov.u32 	%r3, %tid.x;
	mov.u32 	%r4, %tid.y;
	shl.b32 	%r5, %r2, 5;
	shl.b32 	%r6, %r1, 14;
	shl.b32 	%r7, %r3, 9;
	add.s32 	%r8, %r5, %r4;
	add.s32 	%r9, %r8, %r7;
	add.s32 	%r10, %r9, %r6;
	shl.b32 	%r11, %r1, 5;
	shl.b32 	%r12, %r2, 16;
	shl.b32 	%r13, %r4, 11;
	add.s32 	%r14, %r11, %r3;
	add.s32 	%r15, %r14, %r13;
	add.s32 	%r16, %r15, %r12;
	mul.wide.s32 	%rd5, %r10, 4;
	add.s64 	%rd6, %rd4, %rd5;
	ld.global.f32 	%f1, [%rd6];
	mul.wide.s32 	%rd7, %r16, 4;
	add.s64 	%rd8, %rd3, %rd7;
	st.global.f32 	[%rd8], %f1;
	ld.global.f32 	%f2, [%rd6+4194304];
	st.global.f32 	[%rd8+4194304], %f2;
	ld.global.f32 	%f3, [%rd6+8388608];
	st.global.f32 	[%rd8+8388608], %f3;
	ld.global.f32 	%f4, [%rd6+12582912];
	st.global.f32 	[%rd8+12582912], %f4;
	ld.global.f32 	%f5, [%rd6+16777216];
	st.global.f32 	[%rd8+16777216], %f5;
	ld.global.f32 	%f6, [%rd6+20971520];
	st.global.f32 	[%rd8+20971520], %f6;
	ld.global.f32 	%f7, [%rd6+25165824];
	st.global.f32 	[%rd8+25165824], %f7;
	ld.global.f32 	%f8, [%rd6+29360128];
	st.global.f32 	[%rd8+29360128], %f8;
	ret;

}
.entry _Z9_kernel_5PfS_(
	.param .u64 .ptr .align 1 _Z9_kernel_5PfS__param_0,
	.param .u64 .ptr .align 1 _Z9_kernel_5PfS__param_1
)
{
	.reg .b32 	%r<17>;
	.reg .b32 	%f<9>;
	.reg .b64 	%rd<9>;

	ld.param.u64 	%rd1, [_Z9_kernel_5PfS__param_0];
	ld.param.u64 	%rd2, [_Z9_kernel_5PfS__param_1];
	cvta.to.global.u64 	%rd3, %rd1;
	cvta.to.global.u64 	%rd4, %rd2;
	mov.u32 	%r1, %ctaid.x;
	mov.u32 	%r2, %ctaid.y;
	mov.u32 	%r3, %tid.x;
	mov.u32 	%r4, %tid.y;
	shl.b32 	%r5, %r2, 5;
	shl.b32 	%r6, %r1, 14;
	shl.b32 	%r7, %r3, 9;
	add.s32 	%r8, %r5, %r4;
	add.s32 	%r9, %r8, %r7;
	add.s32 	%r10, %r9, %r6;
	shl.b32 	%r11, %r1, 5;
	shl.b32 	%r12, %r2, 16;
	shl.b32 	%r13, %r4, 11;
	add.s32 	%r14, %r11, %r3;
	add.s32 	%r15, %r14, %r13;
	add.s32 	%r16, %r15, %r12;
	mul.wide.s32 	%rd5, %r10, 4;
	add.s64 	%rd6, %rd4, %rd5;
	ld.global.f32 	%f1, [%rd6];
	mul.wide.s32 	%rd7, %r16, 4;
	add.s64 	%rd8, %rd3, %rd7;
	st.global.f32 	[%rd8], %f1;
	ld.global.f32 	%f2, [%rd6+4194304];
	st.global.f32 	[%rd8+4194304], %f2;
	ld.global.f32 	%f3, [%rd6+8388608];
	st.global.f32 	[%rd8+8388608], %f3;
	ld.global.f32 	%f4, [%rd6+12582912];
	st.global.f32 	[%rd8+12582912], %f4;
	ld.global.f32 	%f5, [%rd6+16777216];
	st.global.f32 	[%rd8+16777216], %f5;
	ld.global.f32 	%f6, [%rd6+20971520];
	st.global.f32 	[%rd8+20971520], %f6;
	ld.global.f32 	%f7, [%rd6+25165824];
	st.global.f32 	[%rd8+25165824], %f7;
	ld.global.f32 	%f8, [%rd6+29360128];
	st.global.f32 	[%rd8+29360128], %f8;
	ret;

}
.entry _Z9_kernel_6Pf(
	.param .u64 .ptr .align 1 _Z9_kernel_6Pf_param_0
)
{
	.reg .b32 	%r<10>;
	.reg .b64 	%rd<10>;

	ld.param.u64 	%rd1, [_Z9_kernel_6Pf_param_0];
	mov.u32 	%r1, %ctaid.x;
	mov.u32 	%r2, %ctaid.y;
	mov.u32 	%r3, %tid.x;
	mov.u32 	%r4, %tid.y;
	shl.b32 	%r5, %r1, 5;
	shl.b32 	%r6, %r2, 14;
	shl.b32 	%r7, %r4, 9;
	cvta.to.global.u64 	%rd2, %rd1;
	cvt.u64.u32 	%rd3, %r6;
	cvt.u64.u32 	%rd4, %r7;
	add.s32 	%r8, %r3, %r5;
	cvt.u64.u32 	%rd5, %r8;
	add.s64 	%rd6, %rd5, %rd4;
	add.s64 	%rd7, %rd6, %rd3;
	shl.b64 	%rd8, %rd7, 2;
	add.s64 	%rd9, %rd2, %rd8;
	mov.b32 	%r9, 0;
	st.global.u32 	[%rd9+13238272], %r9;
	st.global.u32 	[%rd9+26476544], %r9;
	st.global.u32 	[%rd9+39714816], %r9;
	st.global.u32 	[%rd9+52953088], %r9;
	ret;

}
.entry _Z9_kernel_7Pf(
	.param .u64 .ptr .align 1 _Z9_kernel_7Pf_param_0
)
{
	.reg .b32 	%r<12>;
	.reg .b64 	%rd<5>;

	ld.param.u64 	%rd1, [_Z9_kernel_7Pf_param_0];
	mov.u32 	%r1, %ctaid.x;
	mov.u32 	%r2, %ctaid.y;
	mov.u32 	%r3, %tid.x;
	mov.u32 	%r4, %tid.y;
	shl.b32 	%r5, %r1, 5;
	shl.b32 	%r6, %r2, 14;
	shl.b32 	%r7, %r4, 9;
	add.s32 	%r8, %r5, %r3;
	add.s32 	%r9, %r8, %r7;
	add.s32 	%r10, %r9, %r6;
	cvta.to.global.u64 	%rd2, %rd1;
	mul.wide.u32 	%rd3, %r10, 4;
	add.s64 	%rd4, %rd2, %rd3;
	mov.b32 	%r11, 0;
	st.global.u32 	[%rd4], %r11;
	st.global.u32 	[%rd4+13238272], %r11;
	st.global.u32 	[%rd4+26476544], %r11;
	st.global.u32 	[%rd4+39714816], %r11;
	ret;

}
.entry _Z9_kernel_8Pf(
	.param .u64 .ptr .align 1 _Z9_kernel_8Pf_param_0
)
{
	.reg .b32 	%r<10>;
	.reg .b64 	%rd<10>;

	ld.param.u64 	%rd1, [_Z9_kernel_8Pf_param_0];
	mov.u32 	%r1, %ctaid.x;
	mov.u32 	%r2, %ctaid.y;
	mov.u32 	%r3, %tid.x;
	mov.u32 	%r4, %tid.y;
	shl.b32 	%r5, %r1, 5;
	shl.b32 	%r6, %r2, 14;
	shl.b32 	%r7, %r4, 9;
	cvta.to.global.u64 	%rd2, %rd1;
	cvt.u64.u32 	%rd3, %r6;
	cvt.u64.u32 	%rd4, %r7;
	add.s32 	%r8, %r3, %r5;
	cvt.u64.u32 	%rd5, %r8;
	add.s64 	%rd6, %rd5, %rd4;
	add.s64 	%rd7, %rd6, %rd3;
	shl.b64 	%rd8, %rd7, 2;
	add.s64 	%rd9, %rd2, %rd8;
	mov.b32 	%r9, 0;
	st.global.u32 	[%rd9+13238272], %r9;
	st.global.u32 	[%rd9+26476544], %r9;
	st.global.u32 	[%rd9+39714816], %r9;
	st.global.u32 	[%rd9+52953088], %r9;
	ret;

}
.entry _Z9_kernel_9Pf(
	.param .u64 .ptr .align 1 _Z9_kernel_9Pf_param_0
)
{
	.reg .b32 	%r<12>;
	.reg .b64 	%rd<5>;

	ld.param.u64 	%rd1, [_Z9_kernel_9Pf_param_0];
	mov.u32 	%r1, %ctaid.x;
	mov.u32 	%r2, %ctaid.y;
	mov.u32 	%r3, %tid.x;
	mov.u32 	%r4, %tid.y;
	shl.b32 	%r5, %r1, 5;
	shl.b32 	%r6, %r2, 14;
	shl.b32 	%r7, %r4, 9;
	add.s32 	%r8, %r5, %r3;
	add.s32 	%r9, %r8, %r7;
	add.s32 	%r10, %r9, %r6;
	cvta.to.global.u64 	%rd2, %rd1;
	mul.wide.u32 	%rd3, %r10, 4;
	add.s64 	%rd4, %rd2, %rd3;
	mov.b32 	%r11, 0;
	st.global.u32 	[%rd4], %r11;
	st.global.u32 	[%rd4+13238272], %r11;
	st.global.u32 	[%rd4+26476544], %r11;
	st.global.u32 	[%rd4+39714816], %r11;
	ret;

}
.entry _Z10_kernel_10PfS_(
	.param .u64 .ptr .align 1 _Z10_kernel_10PfS__param_0,
	.param .u64 .ptr .align 1 _Z10_kernel_10PfS__param_1
)
{
	.reg .b32 	%r<17>;
	.reg .b32 	%f<9>;
	.reg .b64 	%rd<9>;

	ld.param.u64 	%rd1, [_Z10_kernel_10PfS__param_0];
	ld.param.u64 	%rd2, [_Z10_kernel_10PfS__param_1];
	cvta.to.global.u64 	%rd3, %rd2;
	cvta.to.global.u64 	%rd4, %rd1;
	mov.u32 	%r1, %ctaid.x;
	mov.u32 	%r2, %ctaid.y;
	mov.u32 	%r3, %tid.x;
	mov.u32 	%r4, %tid.y;
	shl.b32 	%r5, %r2, 5;
	shl.b32 	%r6, %r1, 14;
	shl.b32 	%r7, %r3, 9;
	add.s32 	%r8, %r5, %r4;
	add.s32 	%r9, %r8, %r7;
	add.s32 	%r10, %r9, %r6;
	shl.b32 	%r11, %r1, 5;
	shl.b32 	%r12, %r2, 16;
	shl.b32 	%r13, %r4, 11;
	add.s32 	%r14, %r11, %r3;
	add.s32 	%r15, %r14, %r13;
	add.s32 	%r16, %r15, %r12;
	mul.wide.s32 	%rd5, %r10, 4;
	add.s64 	%rd6, %rd4, %rd5;
	ld.global.f32 	%f1, [%rd6];
	mul.wide.s32 	%rd7, %r16, 4;
	add.s64 	%rd8, %rd3, %rd7;
	st.global.f32 	[%rd8], %f1;
	ld.global.f32 	%f2, [%rd6+4194304];
	st.global.f32 	[%rd8+4194304], %f2;
	ld.global.f32 	%f3, [%rd6+8388608];
	st.global.f32 	[%rd8+8388608], %f3;
	ld.global.f32 	%f4, [%rd6+12582912];
	st.global.f32 	[%rd8+12582912], %f4;
	ld.global.f32 	%f5, [%rd6+16777216];
	st.global.f32 	[%rd8+16777216], %f5;
	ld.global.f32 	%f6, [%rd6+20971520];
	st.global.f32 	[%rd8+20971520], %f6;
	ld.global.f32 	%f7, [%rd6+25165824];
	st.global.f32 	[%rd8+25165824], %f7;
	ld.global.f32 	%f8, [%rd6+29360128];
	st.global.f32 	[%rd8+29360128], %f8;
	ret;

}
.entry _Z10_kernel_11Pf(
	.param .u64 .ptr .align 1 _Z10_kernel_11Pf_param_0
)
{
	.reg .b32 	%r<10>;
	.reg .b64 	%rd<10>;

	ld.param.u64 	%rd1, [_Z10_kernel_11Pf_param_0];
	mov.u32 	%r1, %ctaid.x;
	mov.u32 	%r2, %ctaid.y;
	mov.u32 	%r3, %tid.x;
	mov.u32 	%r4, %tid.y;
	shl.b32 	%r5, %r1, 5;
	shl.b32 	%r6, %r2, 14;
	shl.b32 	%r7, %r4, 9;
	cvta.to.global.u64 	%rd2, %rd1;
	cvt.u64.u32 	%rd3, %r6;
	cvt.u64.u32 	%rd4, %r7;
	add.s32 	%r8, %r3, %r5;
	cvt.u64.u32 	%rd5, %r8;
	add.s64 	%rd6, %rd5, %rd4;
	add.s64 	%rd7, %rd6, %rd3;
	shl.b64 	%rd8, %rd7, 2;
	add.s64 	%rd9, %rd2, %rd8;
	mov.b32 	%r9, 0;
	st.global.u32 	[%rd9+6684672], %r9;
	st.global.u32 	[%rd9+13369344], %r9;
	st.global.u32 	[%rd9+20054016], %r9;
	st.global.u32 	[%rd9+26738688], %r9;
	ret;

}
.entry _Z10_kernel_12Pf(
	.param .u64 .ptr .align 1 _Z10_kernel_12Pf_param_0
)
{
	.reg .b32 	%r<12>;
	.reg .b64 	%rd<5>;

	ld.param.u64 	%rd1, [_Z10_kernel_12Pf_param_0];
	mov.u32 	%r1, %ctaid.x;
	mov.u32 	%r2, %ctaid.y;
	mov.u32 	%r3, %tid.x;
	mov.u32 	%r4, %tid.y;
	shl.b32 	%r5, %r1, 5;
	shl.b32 	%r6, %r2, 14;
	shl.b32 	%r7, %r4, 9;
	add.s32 	%r8, %r5, %r3;
	add.s32 	%r9, %r8, %r7;
	add.s32 	%r10, %r9, %r6;
	cvta.to.global.u64 	%rd2, %rd1;
	mul.wide.u32 	%rd3, %r10, 4;
	add.s64 	%rd4, %rd2, %rd3;
	mov.b32 	%r11, 0;
	st.global.u32 	[%rd4], %r11;
	st.global.u32 	[%rd4+6684672], %r11;
	st.global.u32 	[%rd4+13369344], %r11;
	st.global.u32 	[%rd4+20054016], %r11;
	ret;

}
.entry _Z10_kernel_13iiiiPfS_S_S_(
	.param .u32 _Z10_kernel_13iiiiPfS_S_S__param_0,
	.param .u32 _Z10_kernel_13iiiiPfS_S_S__param_1,
	.param .u32 _Z10_kernel_13iiiiPfS_S_S__param_2,
	.param .u32 _Z10_kernel_13iiiiPfS_S_S__param_3,
	.param .u64 .ptr .align 1 _Z10_kernel_13iiiiPfS_S_S__param_4,
	.param .u64 .ptr .align 1 _Z10_kernel_13iiiiPfS_S_S__param_5,
	.param .u64 .ptr .align 1 _Z10_kernel_13iiiiPfS_S_S__param_6,
	.param .u64 .ptr .align 1 _Z10_kernel_13iiiiPfS_S_S__param_7
)
{
	.reg .pred 	%p<5>;
	.reg .b32 	%r<42>;
	.reg .b32 	%f<83>;
	.reg .b64 	%rd<17>;

	ld.param.u32 	%r1, [_Z10_kernel_13iiiiPfS_S_S__param_0];
	ld.param.u32 	%r2, [_Z10_kernel_13iiiiPfS_S_S__param_1];
	ld.param.u32 	%r3, [_Z10_kernel_13iiiiPfS_S_S__param_2];
	ld.param.u32 	%r4, [_Z10_kernel_13iiiiPfS_S_S__param_3];
	ld.param.u64 	%rd1, [_Z10_kernel_13iiiiPfS_S_S__param_4];
	ld.param.u64 	%rd2, [_Z10_kernel_13iiiiPfS_S_S__param_5];
	ld.param.u64 	%rd3, [_Z10_kernel_13iiiiPfS_S_S__param_6];
	ld.param.u64 	%rd4, [_Z10_kernel_13iiiiPfS_S_S__param_7];
	cvta.to.global.u64 	%rd5, %rd3;
	cvta.to.global.u64 	%rd6, %rd2;
	cvta.to.global.u64 	%rd7, %rd1;
	cvta.to.global.u64 	%rd8, %rd4;
	mov.u32 	%r5, %ctaid.x;
	mov.u32 	%r6, %ctaid.y;
	mov.u32 	%r7, %tid.x;
	mov.u32 	%r8, %tid.y;
	shl.b32 	%r9, %r5, 5;
	add.s32 	%r10, %r9, %r7;
	shl.b32 	%r11, %r6, 16;
	shl.b32 	%r12, %r8, 11;
	add.s32 	%r13, %r11, %r12;
	add.s32 	%r14, %r10, %r13;
	mul.lo.s32 	%r15, %r1, 20;
	mad.lo.s32 	%r16, %r2, 32748, %r15;
	add.s32 	%r17, %r16, %r3;
	shl.b32 	%r18, %r4, 18;
	shl.b32 	%r19, %r17, 17;
	add.s32 	%r20, %r19, %r18;
	add.s32 	%r21, %r14, %r20;
	mul.wide.s32 	%rd9, %r21, 4;
	add.s64 	%rd10, %rd8, %rd9;
	ld.global.f32 	%f1, [%rd10];
	shl.b32 	%r22, %r2, 11;
	add.s32 	%r23, %r22, %r10;
	mul.wide.s32 	%rd11, %r23, 4;
	add.s64 	%rd12, %rd7, %rd11;
	ld.global.f32 	%f2, [%rd12];
	add.f32 	%f3, %f1, %f2;
	fma.rn.f32 	%f4, %f3, 0fBBBB989D, 0f3F000000;
	cvt.sat.f32.f32 	%f5, %f4;
	mov.f32 	%f6, 0f4B400001;
	mov.f32 	%f7, 0f437C0000;
	fma.rm.f32 	%f8, %f5, %f7, %f6;
	add.f32 	%f9, %f8, 0fCB40007F;
	neg.f32 	%f10, %f9;
	fma.rn.f32 	%f11, %f3, 0fBFB8AA3B, %f10;
	fma.rn.f32 	%f12, %f3, 0fB2A57060, %f11;
	mov.b32 	%r24, %f8;
	shl.b32 	%r25, %r24, 23;
	mov.b32 	%f13, %r25;
	ex2.approx.ftz.f32 	%f14, %f12;
	fma.rn.f32 	%f15, %f14, %f13, 0f3F800000;
	rcp.rn.f32 	%f16, %f15;
	st.global.f32 	[%rd10], %f16;
	ld.global.f32 	%f17, [%rd10+2048];
	ld.global.f32 	%f18, [%rd12+2048];
	add.f32 	%f19, %f17, %f18;
	fma.rn.f32 	%f20, %f19, 0fBBBB989D, 0f3F000000;
	cvt.sat.f32.f32 	%f21, %f20;
	fma.rm.f32 	%f22, %f21, %f7, %f6;
	add.f32 	%f23, %f22, 0fCB40007F;
	neg.f32 	%f24, %f23;
	fma.rn.f32 	%f25, %f19, 0fBFB8AA3B, %f24;
	fma.rn.f32 	%f26, %f19, 0fB2A57060, %f25;
	mov.b32 	%r26, %f22;
	shl.b32 	%r27, %r26, 23;
	mov.b32 	%f27, %r27;
	ex2.approx.ftz.f32 	%f28, %f26;
	fma.rn.f32 	%f29, %f28, %f27, 0f3F800000;
	rcp.rn.f32 	%f30, %f29;
	st.global.f32 	[%rd10+2048], %f30;
	ld.global.f32 	%f31, [%rd10+4096];
	ld.global.f32 	%f32, [%rd12+4096];
	add.f32 	%f33, %f31, %f32;
	abs.f32 	%f34, %f33;
	mul.f32 	%f35, %f34, 0f4038AA3B;
	ex2.approx.ftz.f32 	%f36, %f35;
	add.f32 	%f37, %f36, 0f3F800000;
	rcp.approx.ftz.f32 	%f38, %f37;
	fma.rn.f32 	%f39, %f38, 0fC0000000, 0f3F800000;
	setp.ge.f32 	%p1, %f34, 0f41102CB4;
	selp.f32 	%f40, 0f3F800000, %f39, %p1;
	copysign.f32 	%f41, %f33, %f40;
	mul.f32 	%f42, %f33, %f33;
	fma.rn.f32 	%f43, %f42, 0f3C80F082, 0fBD563CAE;
	fma.rn.f32 	%f44, %f43, %f42, 0f3E085941;
	fma.rn.f32 	%f45, %f44, %f42, 0fBEAAA9ED;
	fma.rn.f32 	%f46, %f45, %f42, 0f00000000;
	fma.rn.f32 	%f47, %f46, %f33, %f33;
	setp.ge.f32 	%p2, %f34, 0f3F19999A;
	selp.f32 	%f48, %f41, %f47, %p2;
	st.global.f32 	[%rd10+4096], %f48;
	ld.global.f32 	%f49, [%rd10+6144];
	ld.global.f32 	%f50, [%rd12+6144];
	add.f32 	%f51, %f49, %f50;
	fma.rn.f32 	%f52, %f51, 0fBBBB989D, 0f3F000000;
	cvt.sat.f32.f32 	%f53, %f52;
	fma.rm.f32 	%f54, %f53, %f7, %f6;
	add.f32 	%f55, %f54, 0fCB40007F;
	neg.f32 	%f56, %f55;
	fma.rn.f32 	%f57, %f51, 0fBFB8AA3B, %f56;
	fma.rn.f32 	%f58, %f51, 0fB2A57060, %f57;
	mov.b32 	%r28, %f54;
	shl.b32 	%r29, %r28, 23;
	mov.b32 	%f59, %r29;
	ex2.approx.ftz.f32 	%f60, %f58;
	fma.rn.f32 	%f61, %f60, %f59, 0f3F800000;
	rcp.rn.f32 	%f62, %f61;
	st.global.f32 	[%rd10+6144], %f62;
	shl.b32 	%r30, %r6, 14;
	shl.b32 	%r31, %r8, 9;
	add.s32 	%r32, %r30, %r31;
	add.s32 	%r33, %r32, %r10;
	shl.b32 	%r34, %r2, 15;
	sub.s32 	%r35, %r17, %r34;
	shl.b32 	%r36, %r4, 16;
	shl.b32 	%r37, %r35, 15;
	mad.lo.s32 	%r38, %r2, 3309568, %r33;
	add.s32 	%r39, %r38, %r36;
	add.s32 	%r40, %r39, %r37;
	mul.wide.s32 	%rd13, %r40, 4;
	add.s64 	%rd14, %rd6, %rd13;
	ld.global.f32 	%f63, [%rd14];
	mul.f32 	%f64, %f30, %f63;
	fma.rn.f32 	%f65, %f16, %f48, %f64;
	st.global.f32 	[%rd14+131072], %f65;
	abs.f32 	%f66, %f65;
	mul.f32 	%f67, %f66, 0f4038AA3B;
	ex2.approx.ftz.f32 	%f68, %f67;
	add.f32 	%f69, %f68, 0f3F800000;
	rcp.approx.ftz.f32 	%f70, %f69;
	fma.rn.f32 	%f71, %f70, 0fC0000000, 0f3F800000;
	setp.ge.f32 	%p3, %f66, 0f41102CB4;
	selp.f32 	%f72, 0f3F800000, %f71, %p3;
	copysign.f32 	%f73, %f65, %f72;
	mul.f32 	%f74, %f65, %f65;
	fma.rn.f32 	%f75, %f74, 0f3C80F082, 0fBD563CAE;
	fma.rn.f32 	%f76, %f75, %f74, 0f3E085941;
	fma.rn.f32 	%f77, %f76, %f74, 0fBEAAA9ED;
	fma.rn.f32 	%f78, %f77, %f74, 0f00000000;
	fma.rn.f32 	%f79, %f78, %f65, %f65;
	setp.ge.f32 	%p4, %f66, 0f3F19999A;
	selp.f32 	%f80, %f73, %f79, %p4;
	ld.global.f32 	%f81, [%rd10+6144];
	mul.f32 	%f82, %f81, %f80;
	add.s32 	%r41, %r40, 3342336;
	mul.wide.s32 	%rd15, %r41, 4;
	add.s64 	%rd16, %rd5, %rd15;
	st.global.f32 	[%rd16], %f82;
	ret;

}
.entry _Z10_kernel_14iiiiPfS_S_S_(
	.param .u32 _Z10_kernel_14iiiiPfS_S_S__param_0,
	.param .u32 _Z10_kernel_14iiiiPfS_S_S__param_1,
	.param .u32 _Z10_kernel_14iiiiPfS_S_S__param_2,
	.param .u32 _Z10_kernel_14iiiiPfS_S_S__param_3,
	.param .u64 .ptr .align 1 _Z10_kernel_14iiiiPfS_S_S__param_4,
	.param .u64 .ptr .align 1 _Z10_kernel_14iiiiPfS_S_S__param_5,
	.param .u64 .ptr .align 1 _Z10_kernel_14iiiiPfS_S_S__param_6,
	.param .u64 .ptr .align 1 _Z10_kernel_14iiiiPfS_S_S__param_7
)
{
	.reg .pred 	%p<5>;
	.reg .b32 	%r<42>;
	.reg .b32 	%f<83>;
	.reg .b64 	%rd<17>;

	ld.param.u32 	%r1, [_Z10_kernel_14iiiiPfS_S_S__param_0];
	ld.param.u32 	%r2, [_Z10_kernel_14iiiiPfS_S_S__param_1];
	ld.param.u32 	%r3, [_Z10_kernel_14iiiiPfS_S_S__param_2];
	ld.param.u32 	%r4, [_Z10_kernel_14iiiiPfS_S_S__param_3];
	ld.param.u64 	%rd1, [_Z10_kernel_14iiiiPfS_S_S__param_4];
	ld.param.u64 	%rd2, [_Z10_kernel_14iiiiPfS_S_S__param_5];
	ld.param.u64 	%rd3, [_Z10_kernel_14iiiiPfS_S_S__param_6];
	ld.param.u64 	%rd4, [_Z10_kernel_14iiiiPfS_S_S__param_7];
	cvta.to.global.u64 	%rd5, %rd3;
	cvta.to.global.u64 	%rd6, %rd2;
	cvta.to.global.u64 	%rd7, %rd1;
	cvta.to.global.u64 	%rd8, %rd4;
	mov.u32 	%r5, %ctaid.x;
	mov.u32 	%r6, %ctaid.y;
	mov.u32 	%r7, %tid.x;
	mov.u32 	%r8, %tid.y;
	shl.b32 	%r9, %r5, 5;
	add.s32 	%r10, %r9, %r7;
	shl.b32 	%r11, %r6, 16;
	shl.b32 	%r12, %r8, 11;
	add.s32 	%r13, %r11, %r12;
	add.s32 	%r14, %r10, %r13;
	mul.lo.s32 	%r15, %r1, 20;
	mad.lo.s32 	%r16, %r2, 32748, %r15;
	add.s32 	%r17, %r16, %r3;
	shl.b32 	%r18, %r4, 18;
	shl.b32 	%r19, %r17, 17;
	add.s32 	%r20, %r19, %r18;
	add.s32 	%r21, %r14, %r20;
	mul.wide.s32 	%rd9, %r21, 4;
	add.s64 	%rd10, %rd8, %rd9;
	ld.global.f32 	%f1, [%rd10];
	shl.b32 	%r22, %r2, 11;
	add.s32 	%r23, %r22, %r10;
	mul.wide.s32 	%rd11, %r23, 4;
	add.s64 	%rd12, %rd7, %rd11;
	ld.global.f32 	%f2, [%rd12];
	add.f32 	%f3, %f1, %f2;
	fma.rn.f32 	%f4, %f3, 0fBBBB989D, 0f3F000000;
	cvt.sat.f32.f32 	%f5, %f4;
	mov.f32 	%f6, 0f4B400001;
	mov.f32 	%f7, 0f437C0000;
	fma.rm.f32 	%f8, %f5, %f7, %f6;
	add.f32 	%f9, %f8, 0fCB40007F;
	neg.f32 	%f10, %f9;
	fma.rn.f32 	%f11, %f3, 0fBFB8AA3B, %f10;
	fma.rn.f32 	%f12, %f3, 0fB2A57060, %f11;
	mov.b32 	%r24, %f8;
	shl.b32 	%r25, %r24, 23;
	mov.b32 	%f13, %r25;
	ex2.approx.ftz.f32 	%f14, %f12;
	fma.rn.f32 	%f15, %f14, %f13, 0f3F800000;
	rcp.rn.f32 	%f16, %f15;
	st.global.f32 	[%rd10], %f16;
	ld.global.f32 	%f17, [%rd10+2048];
	ld.global.f32 	%f18, [%rd12+2048];
	add.f32 	%f19, %f17, %f18;
	fma.rn.f32 	%f20, %f19, 0fBBBB989D, 0f3F000000;
	cvt.sat.f32.f32 	%f21, %f20;
	fma.rm.f32 	%f22, %f21, %f7, %f6;
	add.f32 	%f23, %f22, 0fCB40007F;
	neg.f32 	%f24, %f23;
	fma.rn.f32 	%f25, %f19, 0fBFB8AA3B, %f24;
	fma.rn.f32 	%f26, %f19, 0fB2A57060, %f25;
	mov.b32 	%r26, %f22;
	shl.b32 	%r27, %r26, 23;
	mov.b32 	%f27, %r27;
	ex2.approx.ftz.f32 	%f28, %f26;
	fma.rn.f32 	%f29, %f28, %f27, 0f3F800000;
	rcp.rn.f32 	%f30, %f29;
	st.global.f32 	[%rd10+2048], %f30;
	ld.global.f32 	%f31, [%rd10+4096];
	ld.global.f32 	%f32, [%rd12+4096];
	add.f32 	%f33, %f31, %f32;
	abs.f32 	%f34, %f33;
	mul.f32 	%f35, %f34, 0f4038AA3B;
	ex2.approx.ftz.f32 	%f36, %f35;
	add.f32 	%f37, %f36, 0f3F800000;
	rcp.approx.ftz.f32 	%f38, %f37;
	fma.rn.f32 	%f39, %f38, 0fC0000000, 0f3F800000;
	setp.ge.f32 	%p1, %f34, 0f41102CB4;
	selp.f32 	%f40, 0f3F800000, %f39, %p1;
	copysign.f32 	%f41, %f33, %f40;
	mul.f32 	%f42, %f33, %f33;
	fma.rn.f32 	%f43, %f42, 0f3C80F082, 0fBD563CAE;
	fma.rn.f32 	%f44, %f43, %f42, 0f3E085941;
	fma.rn.f32 	%f45, %f44, %f42, 0fBEAAA9ED;
	fma.rn.f32 	%f46, %f45, %f42, 0f00000000;
	fma.rn.f32 	%f47, %f46, %f33, %f33;
	setp.ge.f32 	%p2, %f34, 0f3F19999A;
	selp.f32 	%f48, %f41, %f47, %p2;
	st.global.f32 	[%rd10+4096], %f48;
	ld.global.f32 	%f49, [%rd10+6144];
	ld.global.f32 	%f50, [%rd12+6144];
	add.f32 	%f51, %f49, %f50;
	fma.rn.f32 	%f52, %f51, 0fBBBB989D, 0f3F000000;
	cvt.sat.f32.f32 	%f53, %f52;
	fma.rm.f32 	%f54, %f53, %f7, %f6;
	add.f32 	%f55, %f54, 0fCB40007F;
	neg.f32 	%f56, %f55;
	fma.rn.f32 	%f57, %f51, 0fBFB8AA3B, %f56;
	fma.rn.f32 	%f58, %f51, 0fB2A57060, %f57;
	mov.b32 	%r28, %f54;
	shl.b32 	%r29, %r28, 23;
	mov.b32 	%f59, %r29;
	ex2.approx.ftz.f32 	%f60, %f58;
	fma.rn.f32 	%f61, %f60, %f59, 0f3F800000;
	rcp.rn.f32 	%f62, %f61;
	st.global.f32 	[%rd10+6144], %f62;
	shl.b32 	%r30, %r6, 14;
	shl.b32 	%r31, %r8, 9;
	add.s32 	%r32, %r30, %r31;
	add.s32 	%r33, %r32, %r10;
	shl.b32 	%r34, %r2, 15;
	sub.s32 	%r35, %r17, %r34;
	shl.b32 	%r36, %r4, 16;
	shl.b32 	%r37, %r35, 15;
	mad.lo.s32 	%r38, %r2, 3309568, %r33;
	add.s32 	%r39, %r38, %r36;
	add.s32 	%r40, %r39, %r37;
	mul.wide.s32 	%rd13, %r40, 4;
	add.s64 	%rd14, %rd6, %rd13;
	ld.global.f32 	%f63, [%rd14];
	mul.f32 	%f64, %f30, %f63;
	fma.rn.f32 	%f65, %f16, %f48, %f64;
	st.global.f32 	[%rd14+131072], %f65;
	abs.f32 	%f66, %f65;
	mul.f32 	%f67, %f66, 0f4038AA3B;
	ex2.approx.ftz.f32 	%f68, %f67;
	add.f32 	%f69, %f68, 0f3F800000;
	rcp.approx.ftz.f32 	%f70, %f69;
	fma.rn.f32 	%f71, %f70, 0fC0000000, 0f3F800000;
	setp.ge.f32 	%p3, %f66, 0f41102CB4;
	selp.f32 	%f72, 0f3F800000, %f71, %p3;
	copysign.f32 	%f73, %f65, %f72;
	mul.f32 	%f74, %f65, %f65;
	fma.rn.f32 	%f75, %f74, 0f3C80F082, 0fBD563CAE;
	fma.rn.f32 	%f76, %f75, %f74, 0f3E085941;
	fma.rn.f32 	%f77, %f76, %f74, 0fBEAAA9ED;
	fma.rn.f32 	%f78, %f77, %f74, 0f00000000;
	fma.rn.f32 	%f79, %f78, %f65, %f65;
	setp.ge.f32 	%p4, %f66, 0f3F19999A;
	selp.f32 	%f80, %f73, %f79, %p4;
	ld.global.f32 	%f81, [%rd10+6144];
	mul.f32 	%f82, %f81, %f80;
	add.s32 	%r41, %r40, 3342336;
	mul.wide.s32 	%rd15, %r41, 4;
	add.s64 	%rd16, %rd5, %rd15;
	st.global.f32 	[%rd16], %f82;
	ret;

}
.entry _Z10_kernel_15iiPf(
	.param .u32 _Z10_kernel_15iiPf_param_0,
	.param .u32 _Z10_kernel_15iiPf_param_1,
	.param .u64 .ptr .align 1 _Z10_kernel_15iiPf_param_2
)
{
	.reg .b32 	%r<22>;
	.reg .b32 	%f<31>;
	.reg .b64 	%rd<7>;

	ld.param.u32 	%r1, [_Z10_kernel_15iiPf_param_0];
	ld.param.u32 	%r2, [_Z10_kernel_15iiPf_param_1];
	ld.param.u64 	%rd1, [_Z10_kernel_15iiPf_param_2];
	mov.u32 	%r3, %ctaid.x;
	mov.u32 	%r4, %ctaid.y;
	mov.u32 	%r5, %tid.x;
	mov.u32 	%r6, %tid.y;
	shl.b32 	%r7, %r3, 5;
	shl.b32 	%r8, %r4, 14;
	shl.b32 	%r9, %r6, 9;
	add.s32 	%r10, %r7, %r5;
	add.s32 	%r11, %r10, %r9;
	add.s32 	%r12, %r11, %r8;
	sub.s32 	%r13, %r1, %r2;
	mul.lo.s32 	%r14, %r13, 10;
	add.s32 	%r15, %r14, %r14;
	shl.b32 	%r16, %r15, 15;
	add.s32 	%r17, %r12, %r16;
	cvta.to.global.u64 	%rd2, %rd1;
	add.s32 	%r18, %r17, 13271040;
	mul.wide.s32 	%rd3, %r18, 4;
	add.s64 	%rd4, %rd2, %rd3;
	ld.global.f32 	%f1, [%rd4];
	ld.global.f32 	%f2, [%rd4+131072];
	max.f32 	%f3, %f1, %f2;
	shl.b32 	%r19, %r14, 15;
	add.s32 	%r20, %r12, %r19;
	add.s32 	%r21, %r20, 32768;
	mul.wide.s32 	%rd5, %r21, 4;
	add.s64 	%rd6, %rd2, %rd5;
	st.global.f32 	[%rd6], %f3;
	ld.global.f32 	%f4, [%rd4+262144];
	ld.global.f32 	%f5, [%rd4+393216];
	max.f32 	%f6, %f4, %f5;
	st.global.f32 	[%rd6+131072], %f6;
	ld.global.f32 	%f7, [%rd4+524288];
	ld.global.f32 	%f8, [%rd4+655360];
	max.f32 	%f9, %f7, %f8;
	st.global.f32 	[%rd6+262144], %f9;
	ld.global.f32 	%f10, [%rd4+786432];
	ld.global.f32 	%f11, [%rd4+917504];
	max.f32 	%f12, %f10, %f11;
	st.global.f32 	[%rd6+393216], %f12;
	ld.global.f32 	%f13, [%rd4+1048576];
	ld.global.f32 	%f14, [%rd4+1179648];
	max.f32 	%f15, %f13, %f14;
	st.global.f32 	[%rd6+524288], %f15;
	ld.global.f32 	%f16, [%rd4+1310720];
	ld.global.f32 	%f17, [%rd4+1441792];
	max.f32 	%f18, %f16, %f17;
	st.global.f32 	[%rd6+655360], %f18;
	ld.global.f32 	%f19, [%rd4+1572864];
	ld.global.f32 	%f20, [%rd4+1703936];
	max.f32 	%f21, %f19, %f20;
	st.global.f32 	[%rd6+786432], %f21;
	ld.global.f32 	%f22, [%rd4+1835008];
	ld.global.f32 	%f23, [%rd4+1966080];
	max.f32 	%f24, %f22, %f23;
	st.global.f32 	[%rd6+917504], %f24;
	ld.global.f32 	%f25, [%rd4+2097152];
	ld.global.f32 	%f26, [%rd4+2228224];
	max.f32 	%f27, %f25, %f26;
	st.global.f32 	[%rd6+1048576], %f27;
	ld.global.f32 	%f28, [%rd4+2359296];
	ld.global.f32 	%f29, [%rd4+2490368];
	max.f32 	%f30, %f28, %f29;
	st.global.f32 	[%rd6+1179648], %f30;
	ret;

}
.entry _Z10_kernel_16iiiPfS_S_S_(
	.param .u32 _Z10_kernel_16iiiPfS_S_S__param_0,
	.param .u32 _Z10_kernel_16iiiPfS_S_S__param_1,
	.param .u32 _Z10_kernel_16iiiPfS_S_S__param_2,
	.param .u64 .ptr .align 1 _Z10_kernel_16iiiPfS_S_S__param_3,
	.param .u64 .ptr .align 1 _Z10_kernel_16iiiPfS_S_S__param_4,
	.param .u64 .ptr .align 1 _Z10_kernel_16iiiPfS_S_S__param_5,
	.param .u64 .ptr .align 1 _Z10_kernel_16iiiPfS_S_S__param_6
)
{
	.reg .pred 	%p<5>;
	.reg .b32 	%r<35>;
	.reg .b32 	%f<83>;
	.reg .b64 	%rd<17>;

	ld.param.u32 	%r1, [_Z10_kernel_16iiiPfS_S_S__param_0];
	ld.param.u32 	%r2, [_Z10_kernel_16iiiPfS_S_S__param_1];
	ld.param.u32 	%r3, [_Z10_kernel_16iiiPfS_S_S__param_2];
	ld.param.u64 	%rd1, [_Z10_kernel_16iiiPfS_S_S__param_3];
	ld.param.u64 	%rd2, [_Z10_kernel_16iiiPfS_S_S__param_4];
	ld.param.u64 	%rd3, [_Z10_kernel_16iiiPfS_S_S__param_5];
	ld.param.u64 	%rd4, [_Z10_kernel_16iiiPfS_S_S__param_6];
	cvta.to.global.u64 	%rd5, %rd3;
	cvta.to.global.u64 	%rd6, %rd2;
	cvta.to.global.u64 	%rd7, %rd1;
	cvta.to.global.u64 	%rd8, %rd4;
	mov.u32 	%r4, %ctaid.x;
	mov.u32 	%r5, %ctaid.y;
	mov.u32 	%r6, %tid.x;
	mov.u32 	%r7, %tid.y;
	shl.b32 	%r8, %r4, 5;
	add.s32 	%r9, %r8, %r6;
	shl.b32 	%r10, %r5, 16;
	shl.b32 	%r11, %r7, 11;
	add.s32 	%r12, %r10, %r11;
	add.s32 	%r13, %r9, %r12;
	sub.s32 	%r14, %r1, %r2;
	mad.lo.s32 	%r15, %r14, 10, %r3;
	shl.b32 	%r16, %r15, 17;
	add.s32 	%r17, %r13, %r16;
	mul.wide.s32 	%rd9, %r17, 4;
	add.s64 	%rd10, %rd8, %rd9;
	ld.global.f32 	%f1, [%rd10];
	shl.b32 	%r18, %r2, 11;
	add.s32 	%r19, %r18, %r9;
	mul.wide.s32 	%rd11, %r19, 4;
	add.s64 	%rd12, %rd7, %rd11;
	ld.global.f32 	%f2, [%rd12];
	add.f32 	%f3, %f1, %f2;
	fma.rn.f32 	%f4, %f3, 0fBBBB989D, 0f3F000000;
	cvt.sat.f32.f32 	%f5, %f4;
	mov.f32 	%f6, 0f4B400001;
	mov.f32 	%f7, 0f437C0000;
	fma.rm.f32 	%f8, %f5, %f7, %f6;
	add.f32 	%f9, %f8, 0fCB40007F;
	neg.f32 	%f10, %f9;
	fma.rn.f32 	%f11, %f3, 0fBFB8AA3B, %f10;
	fma.rn.f32 	%f12, %f3, 0fB2A57060, %f11;
	mov.b32 	%r20, %f8;
	shl.b32 	%r21, %r20, 23;
	mov.b32 	%f13, %r21;
	ex2.approx.ftz.f32 	%f14, %f12;
	fma.rn.f32 	%f15, %f14, %f13, 0f3F800000;
	rcp.rn.f32 	%f16, %f15;
	st.global.f32 	[%rd10], %f16;
	ld.global.f32 	%f17, [%rd10+2048];
	ld.global.f32 	%f18, [%rd12+2048];
	add.f32 	%f19, %f17, %f18;
	fma.rn.f32 	%f20, %f19, 0fBBBB989D, 0f3F000000;
	cvt.sat.f32.f32 	%f21, %f20;
	fma.rm.f32 	%f22, %f21, %f7, %f6;
	add.f32 	%f23, %f22, 0fCB40007F;
	neg.f32 	%f24, %f23;
	fma.rn.f32 	%f25, %f19, 0fBFB8AA3B, %f24;
	fma.rn.f32 	%f26, %f19, 0fB2A57060, %f25;
	mov.b32 	%r22, %f22;
	shl.b32 	%r23, %r22, 23;
	mov.b32 	%f27, %r23;
	ex2.approx.ftz.f32 	%f28, %f26;
	fma.rn.f32 	%f29, %f28, %f27, 0f3F800000;
	rcp.rn.f32 	%f30, %f29;
	st.global.f32 	[%rd10+2048], %f30;
	ld.global.f32 	%f31, [%rd10+4096];
	ld.global.f32 	%f32, [%rd12+4096];
	add.f32 	%f33, %f31, %f32;
	abs.f32 	%f34, %f33;
	mul.f32 	%f35, %f34, 0f4038AA3B;
	ex2.approx.ftz.f32 	%f36, %f35;
	add.f32 	%f37, %f36, 0f3F800000;
	rcp.approx.ftz.f32 	%f38, %f37;
	fma.rn.f32 	%f39, %f38, 0fC0000000, 0f3F800000;
	setp.ge.f32 	%p1, %f34, 0f41102CB4;
	selp.f32 	%f40, 0f3F800000, %f39, %p1;
	copysign.f32 	%f41, %f33, %f40;
	mul.f32 	%f42, %f33, %f33;
	fma.rn.f32 	%f43, %f42, 0f3C80F082, 0fBD563CAE;
	fma.rn.f32 	%f44, %f43, %f42, 0f3E085941;
	fma.rn.f32 	%f45, %f44, %f42, 0fBEAAA9ED;
	fma.rn.f32 	%f46, %f45, %f42, 0f00000000;
	fma.rn.f32 	%f47, %f46, %f33, %f33;
	setp.ge.f32 	%p2, %f34, 0f3F19999A;
	selp.f32 	%f48, %f41, %f47, %p2;
	st.global.f32 	[%rd10+4096], %f48;
	ld.global.f32 	%f49, [%rd10+6144];
	ld.global.f32 	%f50, [%rd12+6144];
	add.f32 	%f51, %f49, %f50;
	fma.rn.f32 	%f52, %f51, 0fBBBB989D, 0f3F000000;
	cvt.sat.f32.f32 	%f53, %f52;
	fma.rm.f32 	%f54, %f53, %f7, %f6;
	add.f32 	%f55, %f54, 0fCB40007F;
	neg.f32 	%f56, %f55;
	fma.rn.f32 	%f57, %f51, 0fBFB8AA3B, %f56;
	fma.rn.f32 	%f58, %f51, 0fB2A57060, %f57;
	mov.b32 	%r24, %f54;
	shl.b32 	%r25, %r24, 23;
	mov.b32 	%f59, %r25;
	ex2.approx.ftz.f32 	%f60, %f58;
	fma.rn.f32 	%f61, %f60, %f59, 0f3F800000;
	rcp.rn.f32 	%f62, %f61;
	st.global.f32 	[%rd10+6144], %f62;
	shl.b32 	%r26, %r5, 14;
	shl.b32 	%r27, %r7, 9;
	add.s32 	%r28, %r26, %r27;
	add.s32 	%r29, %r28, %r9;
	shl.b32 	%r30, %r15, 15;
	mad.lo.s32 	%r31, %r2, 3309568, %r29;
	add.s32 	%r32, %r31, %r30;
	add.s32 	%r33, %r32, -16547840;
	mul.wide.s32 	%rd13, %r33, 4;
	add.s64 	%rd14, %rd6, %rd13;
	ld.global.f32 	%f63, [%rd14];
	mul.f32 	%f64, %f30, %f63;
	fma.rn.f32 	%f65, %f16, %f48, %f64;
	st.global.f32 	[%rd14+131072], %f65;
	abs.f32 	%f66, %f65;
	mul.f32 	%f67, %f66, 0f4038AA3B;
	ex2.approx.ftz.f32 	%f68, %f67;
	add.f32 	%f69, %f68, 0f3F800000;
	rcp.approx.ftz.f32 	%f70, %f69;
	fma.rn.f32 	%f71, %f70, 0fC0000000, 0f3F800000;
	setp.ge.f32 	%p3, %f66, 0f41102CB4;
	selp.f32 	%f72, 0f3F800000, %f71, %p3;
	copysign.f32 	%f73, %f65, %f72;
	mul.f32 	%f74, %f65, %f65;
	fma.rn.f32 	%f75, %f74, 0f3C80F082, 0fBD563CAE;
	fma.rn.f32 	%f76, %f75, %f74, 0f3E085941;
	fma.rn.f32 	%f77, %f76, %f74, 0fBEAAA9ED;
	fma.rn.f32 	%f78, %f77, %f74, 0f00000000;
	fma.rn.f32 	%f79, %f78, %f65, %f65;
	setp.ge.f32 	%p4, %f66, 0f3F19999A;
	selp.f32 	%f80, %f73, %f79, %p4;
	ld.global.f32 	%f81, [%rd10+6144];
	mul.f32 	%f82, %f81, %f80;
	add.s32 	%r34, %r32, -13205504;
	mul.wide.s32 	%rd15, %r34, 4;
	add.s64 	%rd16, %rd5, %rd15;
	st.global.f32 	[%rd16], %f82;
	ret;

}
.entry _Z10_kernel_17iiiPfS_S_S_(
	.param .u32 _Z10_kernel_17iiiPfS_S_S__param_0,
	.param .u32 _Z10_kernel_17iiiPfS_S_S__param_1,
	.param .u32 _Z10_kernel_17iiiPfS_S_S__param_2,
	.param .u64 .ptr .align 1 _Z10_kernel_17iiiPfS_S_S__param_3,
	.param .u64 .ptr .align 1 _Z10_kernel_17iiiPfS_S_S__param_4,
	.param .u64 .ptr .align 1 _Z10_kernel_17iiiPfS_S_S__param_5,
	.param .u64 .ptr .align 1 _Z10_kernel_17iiiPfS_S_S__param_6
)
{
	.reg .pred 	%p<5>;
	.reg .b32 	%r<35>;
	.reg .b32 	%f<83>;
	.reg .b64 	%rd<17>;

	ld.param.u32 	%r1, [_Z10_kernel_17iiiPfS_S_S__param_0];
	ld.param.u32 	%r2, [_Z10_kernel_17iiiPfS_S_S__param_1];
	ld.param.u32 	%r3, [_Z10_kernel_17iiiPfS_S_S__param_2];
	ld.param.u64 	%rd1, [_Z10_kernel_17iiiPfS_S_S__param_3];
	ld.param.u64 	%rd2, [_Z10_kernel_17iiiPfS_S_S__param_4];
	ld.param.u64 	%rd3, [_Z10_kernel_17iiiPfS_S_S__param_5];
	ld.param.u64 	%rd4, [_Z10_kernel_17iiiPfS_S_S__param_6];
	cvta.to.global.u64 	%rd5, %rd3;
	cvta.to.global.u64 	%rd6, %rd2;
	cvta.to.global.u64 	%rd7, %rd1;
	cvta.to.global.u64 	%rd8, %rd4;
	mov.u32 	%r4, %ctaid.x;
	mov.u32 	%r5, %ctaid.y;
	mov.u32 	%r6, %tid.x;
	mov.u32 	%r7, %tid.y;
	shl.b32 	%r8, %r4, 5;
	add.s32 	%r9, %r8, %r6;
	shl.b32 	%r10, %r5, 16;
	shl.b32 	%r11, %r7, 11;
	add.s32 	%r12, %r10, %r11;
	add.s32 	%r13, %r9, %r12;
	sub.s32 	%r14, %r1, %r2;
	mad.lo.s32 	%r15, %r14, 10, %r3;
	shl.b32 	%r16, %r15, 17;
	add.s32 	%r17, %r13, %r16;
	mul.wide.s32 	%rd9, %r17, 4;
	add.s64 	%rd10, %rd8, %rd9;
	ld.global.f32 	%f1, [%rd10];
	shl.b32 	%r18, %r2, 11;
	add.s32 	%r19, %r18, %r9;
	mul.wide.s32 	%rd11, %r19, 4;
	add.s64 	%rd12, %rd7, %rd11;
	ld.global.f32 	%f2, [%rd12];
	add.f32 	%f3, %f1, %f2;
	fma.rn.f32 	%f4, %f3, 0fBBBB989D, 0f3F000000;
	cvt.sat.f32.f32 	%f5, %f4;
	mov.f32 	%f6, 0f4B400001;
	mov.f32 	%f7, 0f437C0000;
	fma.rm.f32 	%f8, %f5, %f7, %f6;
	add.f32 	%f9, %f8, 0fCB40007F;
	neg.f32 	%f10, %f9;
	fma.rn.f32 	%f11, %f3, 0fBFB8AA3B, %f10;
	fma.rn.f32 	%f12, %f3, 0fB2A57060, %f11;
	mov.b32 	%r20, %f8;
	shl.b32 	%r21, %r20, 23;
	mov.b32 	%f13, %r21;
	ex2.approx.ftz.f32 	%f14, %f12;
	fma.rn.f32 	%f15, %f14, %f13, 0f3F800000;
	rcp.rn.f32 	%f16, %f15;
	st.global.f32 	[%rd10], %f16;
	ld.global.f32 	%f17, [%rd10+2048];
	ld.global.f32 	%f18, [%rd12+2048];
	add.f32 	%f19, %f17, %f18;
	fma.rn.f32 	%f20, %f19, 0fBBBB989D, 0f3F000000;
	cvt.sat.f32.f32 	%f21, %f20;
	fma.rm.f32 	%f22, %f21, %f7, %f6;
	add.f32 	%f23, %f22, 0fCB40007F;
	neg.f32 	%f24, %f23;
	fma.rn.f32 	%f25, %f19, 0fBFB8AA3B, %f24;
	fma.rn.f32 	%f26, %f19, 0fB2A57060, %f25;
	mov.b32 	%r22, %f22;
	shl.b32 	%r23, %r22, 23;
	mov.b32 	%f27, %r23;
	ex2.approx.ftz.f32 	%f28, %f26;
	fma.rn.f32 	%f29, %f28, %f27, 0f3F800000;
	rcp.rn.f32 	%f30, %f29;
	st.global.f32 	[%rd10+2048], %f30;
	ld.global.f32 	%f31, [%rd10+4096];
	ld.global.f32 	%f32, [%rd12+4096];
	add.f32 	%f33, %f31, %f32;
	abs.f32 	%f34, %f33;
	mul.f32 	%f35, %f34, 0f4038AA3B;
	ex2.approx.ftz.f32 	%f36, %f35;
	add.f32 	%f37, %f36, 0f3F800000;
	rcp.approx.ftz.f32 	%f38, %f37;
	fma.rn.f32 	%f39, %f38, 0fC0000000, 0f3F800000;
	setp.ge.f32 	%p1, %f34, 0f41102CB4;
	selp.f32 	%f40, 0f3F800000, %f39, %p1;
	copysign.f32 	%f41, %f33, %f40;
	mul.f32 	%f42, %f33, %f33;
	fma.rn.f32 	%f43, %f42, 0f3C80F082, 0fBD563CAE;
	fma.rn.f32 	%f44, %f43, %f42, 0f3E085941;
	fma.rn.f32 	%f45, %f44, %f42, 0fBEAAA9ED;
	fma.rn.f32 	%f46, %f45, %f42, 0f00000000;
	fma.rn.f32 	%f47, %f46, %f33, %f33;
	setp.ge.f32 	%p2, %f34, 0f3F19999A;
	selp.f32 	%f48, %f41, %f47, %p2;
	st.global.f32 	[%rd10+4096], %f48;
	ld.global.f32 	%f49, [%rd10+6144];
	ld.global.f32 	%f50, [%rd12+6144];
	add.f32 	%f51, %f49, %f50;
	fma.rn.f32 	%f52, %f51, 0fBBBB989D, 0f3F000000;
	cvt.sat.f32.f32 	%f53, %f52;
	fma.rm.f32 	%f54, %f53, %f7, %f6;
	add.f32 	%f55, %f54, 0fCB40007F;
	neg.f32 	%f56, %f55;
	fma.rn.f32 	%f57, %f51, 0fBFB8AA3B, %f56;
	fma.rn.f32 	%f58, %f51, 0fB2A57060, %f57;
	mov.b32 	%r24, %f54;
	shl.b32 	%r25, %r24, 23;
	mov.b32 	%f59, %r25;
	ex2.approx.ftz.f32 	%f60, %f58;
	fma.rn.f32 	%f61, %f60, %f59, 0f3F800000;
	rcp.rn.f32 	%f62, %f61;
	st.global.f32 	[%rd10+6144], %f62;
	shl.b32 	%r26, %r5, 14;
	shl.b32 	%r27, %r7, 9;
	add.s32 	%r28, %r26, %r27;
	add.s32 	%r29, %r28, %r9;
	shl.b32 	%r30, %r15, 15;
	mad.lo.s32 	%r31, %r2, 1671168, %r29;
	add.s32 	%r32, %r31, %r30;
	add.s32 	%r33, %r32, -8355840;
	mul.wide.s32 	%rd13, %r33, 4;
	add.s64 	%rd14, %rd6, %rd13;
	ld.global.f32 	%f63, [%rd14];
	mul.f32 	%f64, %f30, %f63;
	fma.rn.f32 	%f65, %f16, %f48, %f64;
	st.global.f32 	[%rd14+131072], %f65;
	abs.f32 	%f66, %f65;
	mul.f32 	%f67, %f66, 0f4038AA3B;
	ex2.approx.ftz.f32 	%f68, %f67;
	add.f32 	%f69, %f68, 0f3F800000;
	rcp.approx.ftz.f32 	%f70, %f69;
	fma.rn.f32 	%f71, %f70, 0fC0000000, 0f3F800000;
	setp.ge.f32 	%p3, %f66, 0f41102CB4;
	selp.f32 	%f72, 0f3F800000, %f71, %p3;
	copysign.f32 	%f73, %f65, %f72;
	mul.f32 	%f74, %f65, %f65;
	fma.rn.f32 	%f75, %f74, 0f3C80F082, 0fBD563CAE;
	fma.rn.f32 	%f76, %f75, %f74, 0f3E085941;
	fma.rn.f32 	%f77, %f76, %f74, 0fBEAAA9ED;
	fma.rn.f32 	%f78, %f77, %f74, 0f00000000;
	fma.rn.f32 	%f79, %f78, %f65, %f65;
	setp.ge.f32 	%p4, %f66, 0f3F19999A;
	selp.f32 	%f80, %f73, %f79, %p4;
	ld.global.f32 	%f81, [%rd10+6144];
	mul.f32 	%f82, %f81, %f80;
	add.s32 	%r34, %r32, -6651904;
	mul.wide.s32 	%rd15, %r34, 4;
	add.s64 	%rd16, %rd5, %rd15;
	st.global.f32 	[%rd16], %f82;
	ret;

}
.entry _Z10_kernel_18PfS_(
	.param .u64 .ptr .align 1 _Z10_kernel_18PfS__param_0,
	.param .u64 .ptr .align 1 _Z10_kernel_18PfS__param_1
)
{
	.reg .pred 	%p<2>;
	.reg .b32 	%r<22>;
	.reg .b32 	%f<3>;
	.reg .b64 	%rd<10>;

	ld.param.u64 	%rd3, [_Z10_kernel_18PfS__param_0];
	ld.param.u64 	%rd4, [_Z10_kernel_18PfS__param_1];
	cvta.to.global.u64 	%rd1, %rd3;
	cvta.to.global.u64 	%rd5, %rd4;
	mov.u32 	%r10, %ctaid.x;
	mov.u32 	%r11, %ctaid.y;
	mov.u32 	%r12, %tid.x;
	mov.u32 	%r13, %tid.y;
	shl.b32 	%r14, %r10, 5;
	shl.b32 	%r15, %r11, 14;
	shl.b32 	%r16, %r13, 9;
	or.b32  	%r17, %r12, %r15;
	add.s32 	%r18, %r17, %r16;
	add.s32 	%r20, %r18, %r14;
	add.s64 	%rd2, %rd5, 131072;
	add.s32 	%r19, %r20, -1638400;
	mov.b32 	%r21, 0;
$L__BB18_1:
	mul.wide.s32 	%rd6, %r19, 4;
	add.s64 	%rd7, %rd2, %rd6;
	ld.global.f32 	%f1, [%rd7+-131072];
	mul.wide.u32 	%rd8, %r20, 4;
	add.s64 	%rd9, %rd1, %rd8;
	st.global.f32 	[%rd9], %f1;
	add.s32 	%r21, %r21, 2;
	ld.global.f32 	%f2, [%rd7];
	st.global.f32 	[%rd9+131072], %f2;
	add.s32 	%r20, %r20, 65536;
	add.s32 	%r19, %r19, 65536;
	setp.ne.s32 	%p1, %r21, 50;
	@%p1 bra 	$L__BB18_1;
	ret;

}


// ===== COMPILED SASS (sm_100) =====

	.target	sm_100

	.elftype	@"ET_EXEC"


//--------------------- .note.nv.tkinfo           --------------------------
	.section	.note.nv.tkinfo,"",@"SHT_NOTE"
	.sectionflags	@"SHF_NOTE_NV_TKINFO"
	.tkinfo
        /*0018*/ 	.word	0x00000002
        /*0030*/ 	.string	""
        /*0030*/ 	.string	"ptxas"
        /*0030*/ 	.string	"Cuda compilation tools, release 13.0, V13.0.88"
        /*0030*/ 	.string	"Build cuda_13.0.r13.0/compiler.36424714_0"
        /*0030*/ 	.string	"-arch sm_100 -m 64 "



//--------------------- .note.nv.cuinfo           --------------------------
	.section	.note.nv.cuinfo,"",@"SHT_NOTE"
	.sectionflags	@"SHF_NOTE_NV_CUINFO"
        /*0018*/ 	.short	0x0002
        /*001a*/ 	.short	0x0064
        /*001c*/ 	.short	0x0082
	.zero		2


//--------------------- .nv.info                  --------------------------
	.section	.nv.info,"",@"SHT_CUDA_INFO"
	.align	4


	//----- nvinfo : EIATTR_REGCOUNT
	.align		4
        /*0000*/ 	.byte	0x04, 0x2f
        /*0002*/ 	.short	(.L_1 - .L_0)
	.align		4
.L_0:
        /*0004*/ 	.word	index@(_Z9_kernel_0PfS_)
        /*0008*/ 	.word	0x00000016


	//----- nvinfo : EIATTR_FRAME_SIZE
	.align		4
.L_1:
        /*000c*/ 	.byte	0x04, 0x11
        /*000e*/ 	.short	(.L_3 - .L_2)
	.align		4
.L_2:
        /*0010*/ 	.word	index@(_Z9_kernel_0PfS_)
        /*0014*/ 	.word	0x00000000


	//----- nvinfo : EIATTR_REGCOUNT
	.align		4
.L_3:
        /*0018*/ 	.byte	0x04, 0x2f
        /*001a*/ 	.short	(.L_5 - .L_4)
	.align		4
.L_4:
        /*001c*/ 	.word	index@(_Z9_kernel_1Pf)
        /*0020*/ 	.word	0x0000000a


	//----- nvinfo : EIATTR_FRAME_SIZE
	.align		4
.L_5:
        /*0024*/ 	.byte	0x04, 0x11
        /*0026*/ 	.short	(.L_7 - .L_6)
	.align		4
.L_6:
        /*0028*/ 	.word	index@(_Z9_kernel_1Pf)
        /*002c*/ 	.word	0x00000000


	//----- nvinfo : EIATTR_REGCOUNT
	.align		4
.L_7:
        /*0030*/ 	.byte	0x04, 0x2f
        /*0032*/ 	.short	(.L_9 - .L_8)
	.align		4
.L_8:
        /*0034*/ 	.word	index@(_Z9_kernel_2Pf)
        /*0038*/ 	.word	0x0000000c


	//----- nvinfo : EIATTR_FRAME_SIZE
	.align		4
.L_9:
        /*003c*/ 	.byte	0x04, 0x11
        /*003e*/ 	.short	(.L_11 - .L_10)
	.align		4
.L_10:
        /*0040*/ 	.word	index@(_Z9_kernel_2Pf)
        /*0044*/ 	.word	0x00000000


	//----- nvinfo : EIATTR_REGCOUNT
	.align		4
.L_11:
        /*0048*/ 	.byte	0x04, 0x2f
        /*004a*/ 	.short	(.L_13 - .L_12)
	.align		4
.L_12:
        /*004c*/ 	.word	index@(_Z9_kernel_3PfS_)
        /*0050*/ 	.word	0x00000020


	//----- nvinfo : EIATTR_FRAME_SIZE
	.align		4
.L_13:
        /*0054*/ 	.byte	0x04, 0x11
        /*0056*/ 	.short	(.L_15 - .L_14)
	.align		4
.L_14:
        /*0058*/ 	.word	index@(_Z9_kernel_3PfS_)
        /*005c*/ 	.word	0x00000000


	//----- nvinfo : EIATTR_REGCOUNT
	.align		4
.L_15:
        /*0060*/ 	.byte	0x04, 0x2f
        /*0062*/ 	.short	(.L_17 - .L_16)
	.align		4
.L_16:
        /*0064*/ 	.word	index@(_Z9_kernel_4PfS_)
        /*0068*/ 	.word	0x00000016


	//----- nvinfo : EIATTR_FRAME_SIZE
	.align		4
.L_17:
        /*006c*/ 	.byte	0x04, 0x11
        /*006e*/ 	.short	(.L_19 - .L_18)
	.align		4
.L_18:
        /*0070*/ 	.word	index@(_Z9_kernel_4PfS_)
        /*0074*/ 	.word	0x00000000


	//----- nvinfo : EIATTR_REGCOUNT
	.align		4
.L_19:
        /*0078*/ 	.byte	0x04, 0x2f
        /*007a*/ 	.short	(.L_21 - .L_20)
	.align		4
.L_20:
        /*007c*/ 	.word	index@(_Z9_kernel_5PfS_)
        /*0080*/ 	.word	0x00000016


	//----- nvinfo : EIATTR_FRAME_SIZE
	.align		4
.L_21:
        /*0084*/ 	.byte	0x04, 0x11
        /*0086*/ 	.short	(.L_23 - .L_22)
	.align		4
.L_22:
        /*0088*/ 	.word	index@(_Z9_kernel_5PfS_)
        /*008c*/ 	.word	0x00000000


	//----- nvinfo : EIATTR_REGCOUNT
	.align		4
.L_23:
        /*0090*/ 	.byte	0x04, 0x2f
        /*0092*/ 	.short	(.L_25 - .L_24)
	.align		4
.L_24:
        /*0094*/ 	.word	index@(_Z9_kernel_6Pf)
        /*0098*/ 	.word	0x0000000a


	//----- nvinfo : EIATTR_FRAME_SIZE
	.align		4
.L_25:
        /*009c*/ 	.byte	0x04, 0x11
        /*009e*/ 	.short	(.L_27 - .L_26)
	.align		4
.L_26:
        /*00a0*/ 	.word	index@(_Z9_kernel_6Pf)
        /*00a4*/ 	.word	0x00000000


	//----- nvinfo : EIATTR_REGCOUNT
	.align		4
.L_27:
        /*00a8*/ 	.byte	0x04, 0x2f
        /*00aa*/ 	.short	(.L_29 - .L_28)
	.align		4
.L_28:
        /*00ac*/ 	.word	index@(_Z9_kernel_7Pf)
        /*00b0*/ 	.word	0x0000000c


	//----- nvinfo : EIATTR_FRAME_SIZE
	.align		4
.L_29:
        /*00b4*/ 	.byte	0x04, 0x11
        /*00b6*/ 	.short	(.L_31 - .L_30)
	.align		4
.L_30:
        /*00b8*/ 	.word	index@(_Z9_kernel_7Pf)
        /*00bc*/ 	.word	0x00000000


	//----- nvinfo : EIATTR_REGCOUNT
	.align		4
.L_31:
        /*00c0*/ 	.byte	0x04, 0x2f
        /*00c2*/ 	.short	(.L_33 - .L_32)
	.align		4
.L_32:
        /*00c4*/ 	.word	index@(_Z9_kernel_8Pf)
        /*00c8*/ 	.word	0x0000000a


	//----- nvinfo : EIATTR_FRAME_SIZE
	.align		4
.L_33:
        /*00cc*/ 	.byte	0x04, 0x11
        /*00ce*/ 	.short	(.L_35 - .L_34)
	.align		4
.L_34:
        /*00d0*/ 	.word	index@(_Z9_kernel_8Pf)
        /*00d4*/ 	.word	0x00000000


	//----- nvinfo : EIATTR_REGCOUNT
	.align		4
.L_35:
        /*00d8*/ 	.byte	0x04, 0x2f
        /*00da*/ 	.short	(.L_37 - .L_36)
	.align		4
.L_36:
        /*00dc*/ 	.word	index@(_Z9_kernel_9Pf)
        /*00e0*/ 	.word	0x0000000c


	//----- nvinfo : EIATTR_FRAME_SIZE
	.align		4
.L_37:
        /*00e4*/ 	.byte	0x04, 0x11
        /*00e6*/ 	.short	(.L_39 - .L_38)
	.align		4
.L_38:
        /*00e8*/ 	.word	index@(_Z9_kernel_9Pf)
        /*00ec*/ 	.word	0x00000000


	//----- nvinfo : EIATTR_REGCOUNT
	.align		4
.L_39:
        /*00f0*/ 	.byte	0x04, 0x2f
        /*00f2*/ 	.short	(.L_41 - .L_40)
	.align		4
.L_40:
        /*00f4*/ 	.word	index@(_Z10_kernel_10PfS_)
        /*00f8*/ 	.word	0x00000016


	//----- nvinfo : EIATTR_FRAME_SIZE
	.align		4
.L_41:
        /*00fc*/ 	.byte	0x04, 0x11
        /*00fe*/ 	.short	(.L_43 - .L_42)
	.align		4
.L_42:
        /*0100*/ 	.word	index@(_Z10_kernel_10PfS_)
        /*0104*/ 	.word	0x00000000


	//----- nvinfo : EIATTR_REGCOUNT
	.align		4
.L_43:
        /*0108*/ 	.byte	0x04, 0x2f
        /*010a*/ 	.short	(.L_45 - .L_44)
	.align		4
.L_44:
        /*010c*/ 	.word	index@(_Z10_kernel_11Pf)
        /*0110*/ 	.word	0x0000000a


	//----- nvinfo : EIATTR_FRAME_SIZE
	.align		4
.L_45:
        /*0114*/ 	.byte	0x04, 0x11
        /*0116*/ 	.short	(.L_47 - .L_46)
	.align		4
.L_46:
        /*0118*/ 	.word	index@(_Z10_kernel_11Pf)
        /*011c*/ 	.word	0x00000000


	//----- nvinfo : EIATTR_REGCOUNT
	.align		4
.L_47:
        /*0120*/ 	.byte	0x04, 0x2f
        /*0122*/ 	.short	(.L_49 - .L_48)
	.align		4
.L_48:
        /*0124*/ 	.word	index@(_Z10_kernel_12Pf)
        /*0128*/ 	.word	0x0000000c


	//----- nvinfo : EIATTR_FRAME_SIZE
	.align		4
.L_49:
        /*012c*/ 	.byte	0x04, 0x11
        /*012e*/ 	.short	(.L_51 - .L_50)
	.align		4
.L_50:
        /*0130*/ 	.word	index@(_Z10_kernel_12Pf)
        /*0134*/ 	.word	0x00000000


	//----- nvinfo : EIATTR_REGCOUNT
	.align		4
.L_51:
        /*0138*/ 	.byte	0x04, 0x2f
        /*013a*/ 	.short	(.L_53 - .L_52)
	.align		4
.L_52:
        /*013c*/ 	.word	index@(_Z10_kernel_13iiiiPfS_S_S_)
        /*0140*/ 	.word	0x00000018


	//----- nvinfo : EIATTR_FRAME_SIZE
	.align		4
.L_53:
        /*0144*/ 	.byte	0x04, 0x11
        /*0146*/ 	.short	(.L_55 - .L_54)
	.align		4
.L_54:
        /*0148*/ 	.word	index@($__internal_3_$__cuda_sm20_rcp_rn_f32_slowpath)
        /*014c*/ 	.word	0x00000000


	//----- nvinfo : EIATTR_FRAME_SIZE
	.align		4
.L_55:
        /*0150*/ 	.byte	0x04, 0x11
        /*0152*/ 	.short	(.L_57 - .L_56)
	.align		4
.L_56:
        /*0154*/ 	.word	index@(_Z10_kernel_13iiiiPfS_S_S_)
        /*0158*/ 	.word	0x00000000


	//----- nvinfo : EIATTR_REGCOUNT
	.align		4
.L_57:
        /*015c*/ 	.byte	0x04, 0x2f
        /*015e*/ 	.short	(.L_59 - .L_58)
	.align		4
.L_58:
        /*0160*/ 	.word	index@(_Z10_kernel_14iiiiPfS_S_S_)
        /*0164*/ 	.word	0x00000018


	//----- nvinfo : EIATTR_FRAME_SIZE
	.align		4
.L_59:
        /*0168*/ 	.byte	0x04, 0x11
        /*016a*/ 	.short	(.L_61 - .L_60)
	.align		4
.L_60:
        /*016c*/ 	.word	index@($__internal_2_$__cuda_sm20_rcp_rn_f32_slowpath)
        /*0170*/ 	.word	0x00000000


	//----- nvinfo : EIATTR_FRAME_SIZE
	.align		4
.L_61:
        /*0174*/ 	.byte	0x04, 0x11
        /*0176*/ 	.short	(.L_63 - .L_62)
	.align		4
.L_62:
        /*0178*/ 	.word	index@(_Z10_kernel_14iiiiPfS_S_S_)
        /*017c*/ 	.word	0x00000000


	//----- nvinfo : EIATTR_REGCOUNT
	.align		4
.L_63:
        /*0180*/ 	.byte	0x04, 0x2f
        /*0182*/ 	.short	(.L_65 - .L_64)
	.align		4
.L_64:
        /*0184*/ 	.word	index@(_Z10_kernel_15iiPf)
        /*0188*/ 	.word	0x00000010


	//----- nvinfo : EIATTR_FRAME_SIZE
	.align		4
.L_65:
        /*018c*/ 	.byte	0x04, 0x11
        /*018e*/ 	.short	(.L_67 - .L_66)
	.align		4
.L_66:
        /*0190*/ 	.word	index@(_Z10_kernel_15iiPf)
        /*0194*/ 	.word	0x00000000


	//----- nvinfo : EIATTR_REGCOUNT
	.align		4
.L_67:
        /*0198*/ 	.byte	0x04, 0x2f
        /*019a*/ 	.short	(.L_69 - .L_68)
	.align		4
.L_68:
        /*019c*/ 	.word	index@(_Z10_kernel_16iiiPfS_S_S_)
        /*01a0*/ 	.word	0x00000018


	//----- nvinfo : EIATTR_FRAME_SIZE
	.align		4
.L_69:
        /*01a4*/ 	.byte	0x04, 0x11
        /*01a6*/ 	.short	(.L_71 - .L_70)
	.align		4
.L_70:
        /*01a8*/ 	.word	index@($__internal_1_$__cuda_sm20_rcp_rn_f32_slowpath)
        /*01ac*/ 	.word	0x00000000


	//----- nvinfo : EIATTR_FRAME_SIZE
	.align		4
.L_71:
        /*01b0*/ 	.byte	0x04, 0x11
        /*01b2*/ 	.short	(.L_73 - .L_72)
	.align		4
.L_72:
        /*01b4*/ 	.word	index@(_Z10_kernel_16iiiPfS_S_S_)
        /*01b8*/ 	.word	0x00000000


	//----- nvinfo : EIATTR_REGCOUNT
	.align		4
.L_73:
        /*01bc*/ 	.byte	0x04, 0x2f
        /*01be*/ 	.short	(.L_75 - .L_74)
	.align		4
.L_74:
        /*01c0*/ 	.word	index@(_Z10_kernel_17iiiPfS_S_S_)
        /*01c4*/ 	.word	0x00000018


	//----- nvinfo : EIATTR_FRAME_SIZE
	.align		4
.L_75:
        /*01c8*/ 	.byte	0x04, 0x11
        /*01ca*/ 	.short	(.L_77 - .L_76)
	.align		4
.L_76:
        /*01cc*/ 	.word	index@($__internal_0_$__cuda_sm20_rcp_rn_f32_slowpath)
        /*01d0*/ 	.word	0x00000000


	//----- nvinfo : EIATTR_FRAME_SIZE
	.align		4
.L_77:
        /*01d4*/ 	.byte	0x04, 0x11
        /*01d6*/ 	.short	(.L_79 - .L_78)
	.align		4
.L_78:
        /*01d8*/ 	.word	index@(_Z10_kernel_17iiiPfS_S_S_)
        /*01dc*/ 	.word	0x00000000


	//----- nvinfo : EIATTR_REGCOUNT
	.align		4
.L_79:
        /*01e0*/ 	.byte	0x04, 0x2f
        /*01e2*/ 	.short	(.L_81 - .L_80)
	.align		4
.L_80:
        /*01e4*/ 	.word	index@(_Z10_kernel_18PfS_)
        /*01e8*/ 	.word	0x0000001c


	//----- nvinfo : EIATTR_FRAME_SIZE
	.align		4
.L_81:
        /*01ec*/ 	.byte	0x04, 0x11
        /*01ee*/ 	.short	(.L_83 - .L_82)
	.align		4
.L_82:
        /*01f0*/ 	.word	index@(_Z10_kernel_18PfS_)
        /*01f4*/ 	.word	0x00000000


	//----- nvinfo : EIATTR_MIN_STACK_SIZE
	.align		4
.L_83:
        /*01f8*/ 	.byte	0x04, 0x12
        /*01fa*/ 	.short	(.L_85 - .L_84)
	.align		4
.L_84:
        /*01fc*/ 	.word	index@(_Z10_kernel_18PfS_)
        /*0200*/ 	.word	0x00000000


	//----- nvinfo : EIATTR_MIN_STACK_SIZE
	.align		4
.L_85:
        /*0204*/ 	.byte	0x04, 0x12
        /*0206*/ 	.short	(.L_87 - .L_86)
	.align		4
.L_86:
        /*0208*/ 	.word	index@(_Z10_kernel_17iiiPfS_S_S_)
        /*020c*/ 	.word	0x00000000


	//----- nvinfo : EIATTR_MIN_STACK_SIZE
	.align		4
.L_87:
        /*0210*/ 	.byte	0x04, 0x12
        /*0212*/ 	.short	(.L_89 - .L_88)
	.align		4
.L_88:
        /*0214*/ 	.word	index@(_Z10_kernel_16iiiPfS_S_S_)
        /*0218*/ 	.word	0x00000000


	//----- nvinfo : EIATTR_MIN_STACK_SIZE
	.align		4
.L_89:
        /*021c*/ 	.byte	0x04, 0x12
        /*021e*/ 	.short	(.L_91 - .L_90)
	.align		4
.L_90:
        /*0220*/ 	.word	index@(_Z10_kernel_15iiPf)
        /*0224*/ 	.word	0x00000000


	//----- nvinfo : EIATTR_MIN_STACK_SIZE
	.align		4
.L_91:
        /*0228*/ 	.byte	0x04, 0x12
        /*022a*/ 	.short	(.L_93 - .L_92)
	.align		4
.L_92:
        /*022c*/ 	.word	index@(_Z10_kernel_14iiiiPfS_S_S_)
        /*0230*/ 	.word	0x00000000


	//----- nvinfo : EIATTR_MIN_STACK_SIZE
	.align		4
.L_93:
        /*0234*/ 	.byte	0x04, 0x12
        /*0236*/ 	.short	(.L_95 - .L_94)
	.align		4
.L_94:
        /*0238*/ 	.word	index@(_Z10_kernel_13iiiiPfS_S_S_)
        /*023c*/ 	.word	0x00000000


	//----- nvinfo : EIATTR_MIN_STACK_SIZE
	.align		4
.L_95:
        /*0240*/ 	.byte	0x04, 0x12
        /*0242*/ 	.short	(.L_97 - .L_96)
	.align		4
.L_96:
        /*0244*/ 	.word	index@(_Z10_kernel_12Pf)
        /*0248*/ 	.word	0x00000000


	//----- nvinfo : EIATTR_MIN_STACK_SIZE
	.align		4
.L_97:
        /*024c*/ 	.byte	0x04, 0x12
        /*024e*/ 	.short	(.L_99 - .L_98)
	.align		4
.L_98:
        /*0250*/ 	.word	index@(_Z10_kernel_11Pf)
        /*0254*/ 	.word	0x00000000


	//----- nvinfo : EIATTR_MIN_STACK_SIZE
	.align		4
.L_99:
        /*0258*/ 	.byte	0x04, 0x12
        /*025a*/ 	.short	(.L_101 - .L_100)
	.align		4
.L_100:
        /*025c*/ 	.word	index@(_Z10_kernel_10PfS_)
        /*0260*/ 	.word	0x00000000


	//----- nvinfo : EIATTR_MIN_STACK_SIZE
	.align		4
.L_101:
        /*0264*/ 	.byte	0x04, 0x12
        /*0266*/ 	.short	(.L_103 - .L_102)
	.align		4
.L_102:
        /*0268*/ 	.word	index@(_Z9_kernel_9Pf)
        /*026c*/ 	.word	0x00000000


	//----- nvinfo : EIATTR_MIN_STACK_SIZE
	.align		4
.L_103:
        /*0270*/ 	.byte	0x04, 0x12
        /*0272*/ 	.short	(.L_105 - .L_104)
	.align		4
.L_104:
        /*0274*/ 	.word	index@(_Z9_kernel_8Pf)
        /*0278*/ 	.word	0x00000000


	//----- nvinfo : EIATTR_MIN_STACK_SIZE
	.align		4
.L_105:
        /*027c*/ 	.byte	0x04, 0x12
        /*027e*/ 	.short	(.L_107 - .L_106)
	.align		4
.L_106:
        /*0280*/ 	.word	index@(_Z9_kernel_7Pf)
        /*0284*/ 	.word	0x00000000


	//----- nvinfo : EIATTR_MIN_STACK_SIZE
	.align		4
.L_107:
        /*0288*/ 	.byte	0x04, 0x12
        /*028a*/ 	.short	(.L_109 - .L_108)
	.align		4
.L_108:
        /*028c*/ 	.word	index@(_Z9_kernel_6Pf)
        /*0290*/ 	.word	0x00000000


	//----- nvinfo : EIATTR_MIN_STACK_SIZE
	.align		4
.L_109:
        /*0294*/ 	.byte	0x04, 0x12
        /*0296*/ 	.short	(.L_111 - .L_110)
	.align		4
.L_110:
        /*0298*/ 	.word	index@(_Z9_kernel_5PfS_)
        /*029c*/ 	.word	0x00000000


	//----- nvinfo : EIATTR_MIN_STACK_SIZE
	.align		4
.L_111:
        /*02a0*/ 	.byte	0x04, 0x12
        /*02a2*/ 	.short	(.L_113 - .L_112)
	.align		4
.L_112:
        /*02a4*/ 	.word	index@(_Z9_kernel_4PfS_)
        /*02a8*/ 	.word	0x00000000


	//----- nvinfo : EIATTR_MIN_STACK_SIZE
	.align		4
.L_113:
        /*02ac*/ 	.byte	0x04, 0x12
        /*02ae*/ 	.short	(.L_115 - .L_114)
	.align		4
.L_114:
        /*02b0*/ 	.word	index@(_Z9_kernel_3PfS_)
        /*02b4*/ 	.word	0x00000000


	//----- nvinfo : EIATTR_MIN_STACK_SIZE
	.align		4
.L_115:
        /*02b8*/ 	.byte	0x04, 0x12
        /*02ba*/ 	.short	(.L_117 - .L_116)
	.align		4
.L_116:
        /*02bc*/ 	.word	index@(_Z9_kernel_2Pf)
        /*02c0*/ 	.word	0x00000000


	//----- nvinfo : EIATTR_MIN_STACK_SIZE
	.align		4
.L_117:
        /*02c4*/ 	.byte	0x04, 0x12
        /*02c6*/ 	.short	(.L_119 - .L_118)
	.align		4
.L_118:
        /*02c8*/ 	.word	index@(_Z9_kernel_1Pf)
        /*02cc*/ 	.word	0x00000000


	//----- nvinfo : EIATTR_MIN_STACK_SIZE
	.align		4
.L_119:
        /*02d0*/ 	.byte	0x04, 0x12
        /*02d2*/ 	.short	(.L_121 - .L_120)
	.align		4
.L_120:
        /*02d4*/ 	.word	index@(_Z9_kernel_0PfS_)
        /*02d8*/ 	.word	0x00000000
.L_121:


//--------------------- .nv.compat                --------------------------
	.section	.nv.compat,"",@"SHT_CUDA_COMPAT_INFO"
	.align	4
        /*0000*/ 	.byte	0x02, 0x09, 0x00, 0x00, 0x02, 0x02, 0x01, 0x00, 0x02, 0x05, 0x05, 0x00, 0x03, 0x07, 0x01, 0x01
        /*0010*/ 	.byte	0x02, 0x03, 0x00, 0x00, 0x02, 0x06, 0x01, 0x00, 0x04, 0x0b, 0x08, 0x00, 0x01, 0x00, 0x00, 0x00
        /*0020*/ 	.byte	0x00, 0x00, 0x00, 0x00


//--------------------- .nv.info._Z10_kernel_18PfS_ --------------------------
	.section	.nv.info._Z10_kernel_18PfS_,"",@"SHT_CUDA_INFO"
	.sectionflags	@""
	.align	4


	//----- nvinfo : EIATTR_CUDA_API_VERSION
	.align		4
        /*0000*/ 	.byte	0x04, 0x37
        /*0002*/ 	.short	(.L_123 - .L_122)
.L_122:
        /*0004*/ 	.word	0x00000082


	//----- nvinfo : EIATTR_KPARAM_INFO
	.align		4
.L_123:
        /*0008*/ 	.byte	0x04, 0x17
        /*000a*/ 	.short	(.L_125 - .L_124)
.L_124:
        /*000c*/ 	.word	0x00000000
        /*0010*/ 	.short	0x0001
        /*0012*/ 	.short	0x0008
        /*0014*/ 	.byte	0x00, 0xf5, 0x21, 0x00


	//----- nvinfo : EIATTR_KPARAM_INFO
	.align		4
.L_125:
        /*0018*/ 	.byte	0x04, 0x17
        /*001a*/ 	.short	(.L_127 - .L_126)
.L_126:
        /*001c*/ 	.word	0x00000000
        /*0020*/ 	.short	0x0000
        /*0022*/ 	.short	0x0000
        /*0024*/ 	.byte	0x00, 0xf5, 0x21, 0x00


	//----- nvinfo : EIATTR_SPARSE_MMA_MASK
	.align		4
.L_127:
        /*0028*/ 	.byte	0x03, 0x50
        /*002a*/ 	.short	0x0000


	//----- nvinfo : EIATTR_MAXREG_COUNT
	.align		4
        /*002c*/ 	.byte	0x03, 0x1b
        /*002e*/ 	.short	0x00ff


	//----- nvinfo : EIATTR_MERCURY_ISA_VERSION
	.align		4
        /*0030*/ 	.byte	0x03, 0x5f
        /*0032*/ 	.short	0x0101


	//----- nvinfo : EIATTR_VRC_CTA_INIT_COUNT
	.align		4
        /*0034*/ 	.byte	0x02, 0x4a
	.zero		1
	.zero		1


	//----- nvinfo : EIATTR_EXIT_INSTR_OFFSETS
	.align		4
        /*0038*/ 	.byte	0x04, 0x1c
        /*003a*/ 	.short	(.L_129 - .L_128)


	//   ....[0]....
.L_128:
        /*003c*/ 	.word	0x00000d70


	//----- nvinfo : EIATTR_CBANK_PARAM_SIZE
	.align		4
.L_129:
        /*0040*/ 	.byte	0x03, 0x19
        /*0042*/ 	.short	0x0010


	//----- nvinfo : EIATTR_PARAM_CBANK
	.align		4
        /*0044*/ 	.byte	0x04, 0x0a
        /*0046*/ 	.short	(.L_131 - .L_130)
	.align		4
.L_130:
        /*0048*/ 	.word	index@(.nv.constant0._Z10_kernel_18PfS_)
        /*004c*/ 	.short	0x0380
        /*004e*/ 	.short	0x0010


	//----- nvinfo : EIATTR_SW_WAR
	.align		4
.L_131:
        /*0050*/ 	.byte	0x04, 0x36
        /*0052*/ 	.short	(.L_133 - .L_132)
.L_132:
        /*0054*/ 	.word	0x00000008
.L_133:


//--------------------- .nv.info._Z10_kernel_17iiiPfS_S_S_ --------------------------
	.section	.nv.info._Z10_kernel_17iiiPfS_S_S_,"",@"SHT_CUDA_INFO"
	.sectionflags	@""
	.align	4


	//----- nvinfo : EIATTR_CUDA_API_VERSION
	.align		4
        /*0000*/ 	.byte	0x04, 0x37
        /*0002*/ 	.short	(.L_135 - .L_134)
.L_134:
        /*0004*/ 	.word	0x00000082


	//----- nvinfo : EIATTR_KPARAM_INFO
	.align		4
.L_135:
        /*0008*/ 	.byte	0x04, 0x17
        /*000a*/ 	.short	(.L_137 - .L_136)
.L_136:
        /*000c*/ 	.word	0x00000000
        /*0010*/ 	.short	0x0006
        /*0012*/ 	.short	0x0028
        /*0014*/ 	.byte	0x00, 0xf5, 0x21, 0x00


	//----- nvinfo : EIATTR_KPARAM_INFO
	.align		4
.L_137:
        /*0018*/ 	.byte	0x04, 0x17
        /*001a*/ 	.short	(.L_139 - .L_138)
.L_138:
        /*001c*/ 	.word	0x00000000
        /*0020*/ 	.short	0x0005
        /*0022*/ 	.short	0x0020
        /*0024*/ 	.byte	0x00, 0xf5, 0x21, 0x00


	//----- nvinfo : EIATTR_KPARAM_INFO
	.align		4
.L_139:
        /*0028*/ 	.byte	0x04, 0x17
        /*002a*/ 	.short	(.L_141 - .L_140)
.L_140:
        /*002c*/ 	.word	0x00000000
        /*0030*/ 	.short	0x0004
        /*0032*/ 	.short	0x0018
        /*0034*/ 	.byte	0x00, 0xf5, 0x21, 0x00


	//----- nvinfo : EIATTR_KPARAM_INFO
	.align		4
.L_141:
        /*0038*/ 	.byte	0x04, 0x17
        /*003a*/ 	.short	(.L_143 - .L_142)
.L_142:
        /*003c*/ 	.word	0x00000000
        /*0040*/ 	.short	0x0003
        /*0042*/ 	.short	0x0010
        /*0044*/ 	.byte	0x00, 0xf5, 0x21, 0x00


	//----- nvinfo : EIATTR_KPARAM_INFO
	.align		4
.L_143:
        /*0048*/ 	.byte	0x04, 0x17
        /*004a*/ 	.short	(.L_145 - .L_144)
.L_144:
        /*004c*/ 	.word	0x00000000
        /*0050*/ 	.short	0x0002
        /*0052*/ 	.short	0x0008
        /*0054*/ 	.byte	0x00, 0xf0, 0x11, 0x00


	//----- nvinfo : EIATTR_KPARAM_INFO
	.align		4
.L_145:
        /*0058*/ 	.byte	0x04, 0x17
        /*005a*/ 	.short	(.L_147 - .L_146)
.L_146:
        /*005c*/ 	.word	0x00000000
        /*0060*/ 	.short	0x0001
        /*0062*/ 	.short	0x0004
        /*0064*/ 	.byte	0x00, 0xf0, 0x11, 0x00


	//----- nvinfo : EIATTR_KPARAM_INFO
	.align		4
.L_147:
        /*0068*/ 	.byte	0x04, 0x17
        /*006a*/ 	.short	(.L_149 - .L_148)
.L_148:
        /*006c*/ 	.word	0x00000000
        /*0070*/ 	.short	0x0000
        /*0072*/ 	.short	0x0000
        /*0074*/ 	.byte	0x00, 0xf0, 0x11, 0x00


	//----- nvinfo : EIATTR_SPARSE_MMA_MASK
	.align		4
.L_149:
        /*0078*/ 	.byte	0x03, 0x50
        /*007a*/ 	.short	0x0000


	//----- nvinfo : EIATTR_MAXREG_COUNT
	.align		4
        /*007c*/ 	.byte	0x03, 0x1b
        /*007e*/ 	.short	0x00ff


	//----- nvinfo : EIATTR_MERCURY_ISA_VERSION
	.align		4
        /*0080*/ 	.byte	0x03, 0x5f
        /*0082*/ 	.short	0x0101


	//----- nvinfo : EIATTR_VRC_CTA_INIT_COUNT
	.align		4
        /*0084*/ 	.byte	0x02, 0x4a
	.zero		1
	.zero		1


	//----- nvinfo : EIATTR_EXIT_INSTR_OFFSETS
	.align		4
        /*0088*/ 	.byte	0x04, 0x1c
        /*008a*/ 	.short	(.L_151 - .L_150)


	//   ....[0]....
.L_150:
        /*008c*/ 	.word	0x000009f0


	//----- nvinfo : EIATTR_CRS_STACK_SIZE
	.align		4
.L_151:
        /*0090*/ 	.byte	0x04, 0x1e
        /*0092*/ 	.short	(.L_153 - .L_152)
.L_152:
        /*0094*/ 	.word	0x00000000


	//----- nvinfo : EIATTR_CBANK_PARAM_SIZE
	.align		4
.L_153:
        /*0098*/ 	.byte	0x03, 0x19
        /*009a*/ 	.short	0x0030


	//----- nvinfo : EIATTR_PARAM_CBANK
	.align		4
        /*009c*/ 	.byte	0x04, 0x0a
        /*009e*/ 	.short	(.L_155 - .L_154)
	.align		4
.L_154:
        /*00a0*/ 	.word	index@(.nv.constant0._Z10_kernel_17iiiPfS_S_S_)
        /*00a4*/ 	.short	0x0380
        /*00a6*/ 	.short	0x0030


	//----- nvinfo : EIATTR_SW_WAR
	.align		4
.L_155:
        /*00a8*/ 	.byte	0x04, 0x36
        /*00aa*/ 	.short	(.L_157 - .L_156)
.L_156:
        /*00ac*/ 	.word	0x00000008
.L_157:


//--------------------- .nv.info._Z10_kernel_16iiiPfS_S_S_ --------------------------
	.section	.nv.info._Z10_kernel_16iiiPfS_S_S_,"",@"SHT_CUDA_INFO"
	.sectionflags	@""
	.align	4


	//----- nvinfo : EIATTR_CUDA_API_VERSION
	.align		4
        /*0000*/ 	.byte	0x04, 0x37
        /*0002*/ 	.short	(.L_159 - .L_158)
.L_158:
        /*0004*/ 	.word	0x00000082


	//----- nvinfo : EIATTR_KPARAM_INFO
	.align		4
.L_159:
        /*0008*/ 	.byte	0x04, 0x17
        /*000a*/ 	.short	(.L_161 - .L_160)
.L_160:
        /*000c*/ 	.word	0x00000000
        /*0010*/ 	.short	0x0006
        /*0012*/ 	.short	0x0028
        /*0014*/ 	.byte	0x00, 0xf5, 0x21, 0x00


	//----- nvinfo : EIATTR_KPARAM_INFO
	.align		4
.L_161:
        /*0018*/ 	.byte	0x04, 0x17
        /*001a*/ 	.short	(.L_163 - .L_162)
.L_162:
        /*001c*/ 	.word	0x00000000
        /*0020*/ 	.short	0x0005
        /*0022*/ 	.short	0x0020
        /*0024*/ 	.byte	0x00, 0xf5, 0x21, 0x00


	//----- nvinfo : EIATTR_KPARAM_INFO
	.align		4
.L_163:
        /*0028*/ 	.byte	0x04, 0x17
        /*002a*/ 	.short	(.L_165 - .L_164)
.L_164:
        /*002c*/ 	.word	0x00000000
        /*0030*/ 	.short	0x0004
        /*0032*/ 	.short	0x0018
        /*0034*/ 	.byte	0x00, 0xf5, 0x21, 0x00


	//----- nvinfo : EIATTR_KPARAM_INFO
	.align		4
.L_165:
        /*0038*/ 	.byte	0x04, 0x17
        /*003a*/ 	.short	(.L_167 - .L_166)
.L_166:
        /*003c*/ 	.word	0x00000000
        /*0040*/ 	.short	0x0003
        /*0042*/ 	.short	0x0010
        /*0044*/ 	.byte	0x00, 0xf5, 0x21, 0x00


	//----- nvinfo : EIATTR_KPARAM_INFO
	.align		4
.L_167:
        /*0048*/ 	.byte	0x04, 0x17
        /*004a*/ 	.short	(.L_169 - .L_168)
.L_168:
        /*004c*/ 	.word	0x00000000
        /*0050*/ 	.short	0x0002
        /*0052*/ 	.short	0x0008
        /*0054*/ 	.byte	0x00, 0xf0, 0x11, 0x00


	//----- nvinfo : EIATTR_KPARAM_INFO
	.align		4
.L_169:
        /*0058*/ 	.byte	0x04, 0x17
        /*005a*/ 	.short	(.L_171 - .L_170)
.L_170:
        /*005c*/ 	.word	0x00000000
        /*0060*/ 	.short	0x0001
        /*0062*/ 	.short	0x0004
        /*0064*/ 	.byte	0x00, 0xf0, 0x11, 0x00


	//----- nvinfo : EIATTR_KPARAM_INFO
	.align		4
.L_171:
        /*0068*/ 	.byte	0x04, 0x17
        /*006a*/ 	.short	(.L_173 - .L_172)
.L_172:
        /*006c*/ 	.word	0x00000000
        /*0070*/ 	.short	0x0000
        /*0072*/ 	.short	0x0000
        /*0074*/ 	.byte	0x00, 0xf0, 0x11, 0x00


	//----- nvinfo : EIATTR_SPARSE_MMA_MASK
	.align		4
.L_173:
        /*0078*/ 	.byte	0x03, 0x50
        /*007a*/ 	.short	0x0000


	//----- nvinfo : EIATTR_MAXREG_COUNT
	.align		4
        /*007c*/ 	.byte	0x03, 0x1b
        /*007e*/ 	.short	0x00ff


	//----- nvinfo : EIATTR_MERCURY_ISA_VERSION
	.align		4
        /*0080*/ 	.byte	0x03, 0x5f
        /*0082*/ 	.short	0x0101


	//----- nvinfo : EIATTR_VRC_CTA_INIT_COUNT
	.align		4
        /*0084*/ 	.byte	0x02, 0x4a
	.zero		1
	.zero		1


	//----- nvinfo : EIATTR_EXIT_INSTR_OFFSETS
	.align		4
        /*0088*/ 	.byte	0x04, 0x1c
        /*008a*/ 	.short	(.L_175 - .L_174)


	//   ....[0]....
.L_174:
        /*008c*/ 	.word	0x000009f0


	//----- nvinfo : EIATTR_CRS_STACK_SIZE
	.align		4
.L_175:
        /*0090*/ 	.byte	0x04, 0x1e
        /*0092*/ 	.short	(.L_177 - .L_176)
.L_176:
        /*0094*/ 	.word	0x00000000


	//----- nvinfo : EIATTR_CBANK_PARAM_SIZE
	.align		4
.L_177:
        /*0098*/ 	.byte	0x03, 0x19
        /*009a*/ 	.short	0x0030


	//----- nvinfo : EIATTR_PARAM_CBANK
	.align		4
        /*009c*/ 	.byte	0x04, 0x0a
        /*009e*/ 	.short	(.L_179 - .L_178)
	.align		4
.L_178:
        /*00a0*/ 	.word	index@(.nv.constant0._Z10_kernel_16iiiPfS_S_S_)
        /*00a4*/ 	.short	0x0380
        /*00a6*/ 	.short	0x0030


	//----- nvinfo : EIATTR_SW_WAR
	.align		4
.L_179:
        /*00a8*/ 	.byte	0x04, 0x36
        /*00aa*/ 	.short	(.L_181 - .L_180)
.L_180:
        /*00ac*/ 	.word	0x00000008
.L_181:


//--------------------- .nv.info._Z10_kernel_15iiPf --------------------------
	.section	.nv.info._Z10_kernel_15iiPf,"",@"SHT_CUDA_INFO"
	.sectionflags	@""
	.align	4


	//----- nvinfo : EIATTR_CUDA_API_VERSION
	.align		4
        /*0000*/ 	.byte	0x04, 0x37
        /*0002*/ 	.short	(.L_183 - .L_182)
.L_182:
        /*0004*/ 	.word	0x00000082


	//----- nvinfo : EIATTR_KPARAM_INFO
	.align		4
.L_183:
        /*0008*/ 	.byte	0x04, 0x17
        /*000a*/ 	.short	(.L_185 - .L_184)
.L_184:
        /*000c*/ 	.word	0x00000000
        /*0010*/ 	.short	0x0002
        /*0012*/ 	.short	0x0008
        /*0014*/ 	.byte	0x00, 0xf5, 0x21, 0x00


	//----- nvinfo : EIATTR_KPARAM_INFO
	.align		4
.L_185:
        /*0018*/ 	.byte	0x04, 0x17
        /*001a*/ 	.short	(.L_187 - .L_186)
.L_186:
        /*001c*/ 	.word	0x00000000
        /*0020*/ 	.short	0x0001
        /*0022*/ 	.short	0x0004
        /*0024*/ 	.byte	0x00, 0xf0, 0x11, 0x00


	//----- nvinfo : EIATTR_KPARAM_INFO
	.align		4
.L_187:
        /*0028*/ 	.byte	0x04, 0x17
        /*002a*/ 	.short	(.L_189 - .L_188)
.L_188:
        /*002c*/ 	.word	0x00000000
        /*0030*/ 	.short	0x0000
        /*0032*/ 	.short	0x0000
        /*0034*/ 	.byte	0x00, 0xf0, 0x11, 0x00


	//----- nvinfo : EIATTR_SPARSE_MMA_MASK
	.align		4
.L_189:
        /*0038*/ 	.byte	0x03, 0x50
        /*003a*/ 	.short	0x0000


	//----- nvinfo : EIATTR_MAXREG_COUNT
	.align		4
        /*003c*/ 	.byte	0x03, 0x1b
        /*003e*/ 	.short	0x00ff


	//----- nvinfo : EIATTR_MERCURY_ISA_VERSION
	.align		4
        /*0040*/ 	.byte	0x03, 0x5f
        /*0042*/ 	.short	0x0101


	//----- nvinfo : EIATTR_VRC_CTA_INIT_COUNT
	.align		4
        /*0044*/ 	.byte	0x02, 0x4a
	.zero		1
	.zero		1


	//----- nvinfo : EIATTR_EXIT_INSTR_OFFSETS
	.align		4
        /*0048*/ 	.byte	0x04, 0x1c
        /*004a*/ 	.short	(.L_191 - .L_190)


	//   ....[0]....
.L_190:
        /*004c*/ 	.word	0x000003c0


	//----- nvinfo : EIATTR_CBANK_PARAM_SIZE
	.align		4
.L_191:
        /*0050*/ 	.byte	0x03, 0x19
        /*0052*/ 	.short	0x0010


	//----- nvinfo : EIATTR_PARAM_CBANK
	.align		4
        /*0054*/ 	.byte	0x04, 0x0a
        /*0056*/ 	.short	(.L_193 - .L_192)
	.align		4
.L_192:
        /*0058*/ 	.word	index@(.nv.constant0._Z10_kernel_15iiPf)
        /*005c*/ 	.short	0x0380
        /*005e*/ 	.short	0x0010


	//----- nvinfo : EIATTR_SW_WAR
	.align		4
.L_193:
        /*0060*/ 	.byte	0x04, 0x36
        /*0062*/ 	.short	(.L_195 - .L_194)
.L_194:
        /*0064*/ 	.word	0x00000008
.L_195:


//--------------------- .nv.info._Z10_kernel_14iiiiPfS_S_S_ --------------------------
	.section	.nv.info._Z10_kernel_14iiiiPfS_S_S_,"",@"SHT_CUDA_INFO"
	.sectionflags	@""
	.align	4


	//----- nvinfo : EIATTR_CUDA_API_VERSION
	.align		4
        /*0000*/ 	.byte	0x04, 0x37
        /*0002*/ 	.short	(.L_197 - .L_196)
.L_196:
        /*0004*/ 	.word	0x00000082


	//----- nvinfo : EIATTR_KPARAM_INFO
	.align		4
.L_197:
        /*0008*/ 	.byte	0x04, 0x17
        /*000a*/ 	.short	(.L_199 - .L_198)
.L_198:
        /*000c*/ 	.word	0x00000000
        /*0010*/ 	.short	0x0007
        /*0012*/ 	.short	0x0028
        /*0014*/ 	.byte	0x00, 0xf5, 0x21, 0x00


	//----- nvinfo : EIATTR_KPARAM_INFO
	.align		4
.L_199:
        /*0018*/ 	.byte	0x04, 0x17
        /*001a*/ 	.short	(.L_201 - .L_200)
.L_200:
        /*001c*/ 	.word	0x00000000
        /*0020*/ 	.short	0x0006
        /*0022*/ 	.short	0x0020
        /*0024*/ 	.byte	0x00, 0xf5, 0x21, 0x00


	//----- nvinfo : EIATTR_KPARAM_INFO
	.align		4
.L_201:
        /*0028*/ 	.byte	0x04, 0x17
        /*002a*/ 	.short	(.L_203 - .L_202)
.L_202:
        /*002c*/ 	.word	0x00000000
        /*0030*/ 	.short	0x0005
        /*0032*/ 	.short	0x0018
        /*0034*/ 	.byte	0x00, 0xf5, 0x21, 0x00


	//----- nvinfo : EIATTR_KPARAM_INFO
	.align		4
.L_203:
        /*0038*/ 	.byte	0x04, 0x17
        /*003a*/ 	.short	(.L_205 - .L_204)
.L_204:
        /*003c*/ 	.word	0x00000000
        /*0040*/ 	.short	0x0004
        /*0042*/ 	.short	0x0010
        /*0044*/ 	.byte	0x00, 0xf5, 0x21, 0x00


	//----- nvinfo : EIATTR_KPARAM_INFO
	.align		4
.L_205:
        /*0048*/ 	.byte	0x04, 0x17
        /*004a*/ 	.short	(.L_207 - .L_206)
.L_206:
        /*004c*/ 	.word	0x00000000
        /*0050*/ 	.short	0x0003
        /*0052*/ 	.short	0x000c
        /*0054*/ 	.byte	0x00, 0xf0, 0x11, 0x00


	//----- nvinfo : EIATTR_KPARAM_INFO
	.align		4
.L_207:
        /*0058*/ 	.byte	0x04, 0x17
        /*005a*/ 	.short	(.L_209 - .L_208)
.L_208:
        /*005c*/ 	.word	0x00000000
        /*0060*/ 	.short	0x0002
        /*0062*/ 	.short	0x0008
        /*0064*/ 	.byte	0x00, 0xf0, 0x11, 0x00


	//----- nvinfo : EIATTR_KPARAM_INFO
	.align		4
.L_209:
        /*0068*/ 	.byte	0x04, 0x17
        /*006a*/ 	.short	(.L_211 - .L_210)
.L_210:
        /*006c*/ 	.word	0x00000000
        /*0070*/ 	.short	0x0001
        /*0072*/ 	.short	0x0004
        /*0074*/ 	.byte	0x00, 0xf0, 0x11, 0x00


	//----- nvinfo : EIATTR_KPARAM_INFO
	.align		4
.L_211:
        /*0078*/ 	.byte	0x04, 0x17
        /*007a*/ 	.short	(.L_213 - .L_212)
.L_212:
        /*007c*/ 	.word	0x00000000
        /*0080*/ 	.short	0x0000
        /*0082*/ 	.short	0x0000
        /*0084*/ 	.byte	0x00, 0xf0, 0x11, 0x00


	//----- nvinfo : EIATTR_SPARSE_MMA_MASK
	.align		4
.L_213:
        /*0088*/ 	.byte	0x03, 0x50
        /*008a*/ 	.short	0x0000


	//----- nvinfo : EIATTR_MAXREG_COUNT
	.align		4
        /*008c*/ 	.byte	0x03, 0x1b
        /*008e*/ 	.short	0x00ff


	//----- nvinfo : EIATTR_MERCURY_ISA_VERSION
	.align		4
        /*0090*/ 	.byte	0x03, 0x5f
        /*0092*/ 	.short	0x0101


	//----- nvinfo : EIATTR_VRC_CTA_INIT_COUNT
	.align		4
        /*0094*/ 	.byte	0x02, 0x4a
	.zero		1
	.zero		1


	//----- nvinfo : EIATTR_EXIT_INSTR_OFFSETS
	.align		4
        /*0098*/ 	.byte	0x04, 0x1c
        /*009a*/ 	.short	(.L_215 - .L_214)


	//   ....[0]....
.L_214:
        /*009c*/ 	.word	0x00000a30


	//----- nvinfo : EIATTR_CRS_STACK_SIZE
	.align		4
.L_215:
        /*00a0*/ 	.byte	0x04, 0x1e
        /*00a2*/ 	.short	(.L_217 - .L_216)
.L_216:
        /*00a4*/ 	.word	0x00000000


	//----- nvinfo : EIATTR_CBANK_PARAM_SIZE
	.align		4
.L_217:
        /*00a8*/ 	.byte	0x03, 0x19
        /*00aa*/ 	.short	0x0030


	//----- nvinfo : EIATTR_PARAM_CBANK
	.align		4
        /*00ac*/ 	.byte	0x04, 0x0a
        /*00ae*/ 	.short	(.L_219 - .L_218)
	.align		4
.L_218:
        /*00b0*/ 	.word	index@(.nv.constant0._Z10_kernel_14iiiiPfS_S_S_)
        /*00b4*/ 	.short	0x0380
        /*00b6*/ 	.short	0x0030


	//----- nvinfo : EIATTR_SW_WAR
	.align		4
.L_219:
        /*00b8*/ 	.byte	0x04, 0x36
        /*00ba*/ 	.short	(.L_221 - .L_220)
.L_220:
        /*00bc*/ 	.word	0x00000008
.L_221:


//--------------------- .nv.info._Z10_kernel_13iiiiPfS_S_S_ --------------------------
	.section	.nv.info._Z10_kernel_13iiiiPfS_S_S_,"",@"SHT_CUDA_INFO"
	.sectionflags	@""
	.align	4


	//----- nvinfo : EIATTR_CUDA_API_VERSION
	.align		4
        /*0000*/ 	.byte	0x04, 0x37
        /*0002*/ 	.short	(.L_223 - .L_222)
.L_222:
        /*0004*/ 	.word	0x00000082


	//----- nvinfo : EIATTR_KPARAM_INFO
	.align		4
.L_223:
        /*0008*/ 	.byte	0x04, 0x17
        /*000a*/ 	.short	(.L_225 - .L_224)
.L_224:
        /*000c*/ 	.word	0x00000000
        /*0010*/ 	.short	0x0007
        /*0012*/ 	.short	0x0028
        /*0014*/ 	.byte	0x00, 0xf5, 0x21, 0x00


	//----- nvinfo : EIATTR_KPARAM_INFO
	.align		4
.L_225:
        /*0018*/ 	.byte	0x04, 0x17
        /*001a*/ 	.short	(.L_227 - .L_226)
.L_226:
        /*001c*/ 	.word	0x00000000
        /*0020*/ 	.short	0x0006
        /*0022*/ 	.short	0x0020
        /*0024*/ 	.byte	0x00, 0xf5, 0x21, 0x00


	//----- nvinfo : EIATTR_KPARAM_INFO
	.align		4
.L_227:
        /*0028*/ 	.byte	0x04, 0x17
        /*002a*/ 	.short	(.L_229 - .L_228)
.L_228:
        /*002c*/ 	.word	0x00000000
        /*0030*/ 	.short	0x0005
        /*0032*/ 	.short	0x0018
        /*0034*/ 	.byte	0x00, 0xf5, 0x21, 0x00


	//----- nvinfo : EIATTR_KPARAM_INFO
	.align		4
.L_229:
        /*0038*/ 	.byte	0x04, 0x17
        /*003a*/ 	.short	(.L_231 - .L_230)
.L_230:
        /*003c*/ 	.word	0x00000000
        /*0040*/ 	.short	0x0004
        /*0042*/ 	.short	0x0010
        /*0044*/ 	.byte	0x00, 0xf5, 0x21, 0x00


	//----- nvinfo : EIATTR_KPARAM_INFO
	.align		4
.L_231:
        /*0048*/ 	.byte	0x04, 0x17
        /*004a*/ 	.short	(.L_233 - .L_232)
.L_232:
        /*004c*/ 	.word	0x00000000
        /*0050*/ 	.short	0x0003
        /*0052*/ 	.short	0x000c
        /*0054*/ 	.byte	0x00, 0xf0, 0x11, 0x00


	//----- nvinfo : EIATTR_KPARAM_INFO
	.align		4
.L_233:
        /*0058*/ 	.byte	0x04, 0x17
        /*005a*/ 	.short	(.L_235 - .L_234)
.L_234:
        /*005c*/ 	.word	0x00000000
        /*0060*/ 	.short	0x0002
        /*0062*/ 	.short	0x0008
        /*0064*/ 	.byte	0x00, 0xf0, 0x11, 0x00


	//----- nvinfo : EIATTR_KPARAM_INFO
	.align		4
.L_235:
        /*0068*/ 	.byte	0x04, 0x17
        /*006a*/ 	.short	(.L_237 - .L_236)
.L_236:
        /*006c*/ 	.word	0x00000000
        /*0070*/ 	.short	0x0001
        /*0072*/ 	.short	0x0004
        /*0074*/ 	.byte	0x00, 0xf0, 0x11, 0x00


	//----- nvinfo : EIATTR_KPARAM_INFO
	.align		4
.L_237:
        /*0078*/ 	.byte	0x04, 0x17
        /*007a*/ 	.short	(.L_239 - .L_238)
.L_238:
        /*007c*/ 	.word	0x00000000
        /*0080*/ 	.short	0x0000
        /*0082*/ 	.short	0x0000
        /*0084*/ 	.byte	0x00, 0xf0, 0x11, 0x00


	//----- nvinfo : EIATTR_SPARSE_MMA_MASK
	.align		4
.L_239:
        /*0088*/ 	.byte	0x03, 0x50
        /*008a*/ 	.short	0x0000


	//----- nvinfo : EIATTR_MAXREG_COUNT
	.align		4
        /*008c*/ 	.byte	0x03, 0x1b
        /*008e*/ 	.short	0x00ff


	//----- nvinfo : EIATTR_MERCURY_ISA_VERSION
	.align		4
        /*0090*/ 	.byte	0x03, 0x5f
        /*0092*/ 	.short	0x0101


	//----- nvinfo : EIATTR_VRC_CTA_INIT_COUNT
	.align		4
        /*0094*/ 	.byte	0x02, 0x4a
	.zero		1
	.zero		1


	//----- nvinfo : EIATTR_EXIT_INSTR_OFFSETS
	.align		4
        /*0098*/ 	.byte	0x04, 0x1c
        /*009a*/ 	.short	(.L_241 - .L_240)


	//   ....[0]....
.L_240:
        /*009c*/ 	.word	0x00000a30


	//----- nvinfo : EIATTR_CRS_STACK_SIZE
	.align		4
.L_241:
        /*00a0*/ 	.byte	0x04, 0x1e
        /*00a2*/ 	.short	(.L_243 - .L_242)
.L_242:
        /*00a4*/ 	.word	0x00000000


	//----- nvinfo : EIATTR_CBANK_PARAM_SIZE
	.align		4
.L_243:
        /*00a8*/ 	.byte	0x03, 0x19
        /*00aa*/ 	.short	0x0030


	//----- nvinfo : EIATTR_PARAM_CBANK
	.align		4
        /*00ac*/ 	.byte	0x04, 0x0a
        /*00ae*/ 	.short	(.L_245 - .L_244)
	.align		4
.L_244:
        /*00b0*/ 	.word	index@(.nv.constant0._Z10_kernel_13iiiiPfS_S_S_)
        /*00b4*/ 	.short	0x0380
        /*00b6*/ 	.short	0x0030


	//----- nvinfo : EIATTR_SW_WAR
	.align		4
.L_245:
        /*00b8*/ 	.byte	0x04, 0x36
        /*00ba*/ 	.short	(.L_247 - .L_246)
.L_246:
        /*00bc*/ 	.word	0x00000008
.L_247:


//--------------------- .nv.info._Z10_kernel_12Pf --------------------------
	.section	.nv.info._Z10_kernel_12Pf,"",@"SHT_CUDA_INFO"
	.sectionflags	@""
	.align	4


	//----- nvinfo : EIATTR_CUDA_API_VERSION
	.align		4
        /*0000*/ 	.byte	0x04, 0x37
        /*0002*/ 	.short	(.L_249 - .L_248)
.L_248:
        /*0004*/ 	.word	0x00000082


	//----- nvinfo : EIATTR_KPARAM_INFO
	.align		4
.L_249:
        /*0008*/ 	.byte	0x04, 0x17
        /*000a*/ 	.short	(.L_251 - .L_250)
.L_250:
        /*000c*/ 	.word	0x00000000
        /*0010*/ 	.short	0x0000
        /*0012*/ 	.short	0x0000
        /*0014*/ 	.byte	0x00, 0xf5, 0x21, 0x00


	//----- nvinfo : EIATTR_SPARSE_MMA_MASK
	.align		4
.L_251:
        /*0018*/ 	.byte	0x03, 0x50
        /*001a*/ 	.short	0x0000


	//----- nvinfo : EIATTR_MAXREG_COUNT
	.align		4
        /*001c*/ 	.byte	0x03, 0x1b
        /*001e*/ 	.short	0x00ff


	//----- nvinfo : EIATTR_MERCURY_ISA_VERSION
	.align		4
        /*0020*/ 	.byte	0x03, 0x5f
        /*0022*/ 	.short	0x0101


	//----- nvinfo : EIATTR_VRC_CTA_INIT_COUNT
	.align		4
        /*0024*/ 	.byte	0x02, 0x4a
	.zero		1
	.zero		1


	//----- nvinfo : EIATTR_EXIT_INSTR_OFFSETS
	.align		4
        /*0028*/ 	.byte	0x04, 0x1c
        /*002a*/ 	.short	(.L_253 - .L_252)


	//   ....[0]....
.L_252:
        /*002c*/ 	.word	0x00000110


	//----- nvinfo : EIATTR_CBANK_PARAM_SIZE
	.align		4
.L_253:
        /*0030*/ 	.byte	0x03, 0x19
        /*0032*/ 	.short	0x0008


	//----- nvinfo : EIATTR_PARAM_CBANK
	.align		4
        /*0034*/ 	.byte	0x04, 0x0a
        /*0036*/ 	.short	(.L_255 - .L_254)
	.align		4
.L_254:
        /*0038*/ 	.word	index@(.nv.constant0._Z10_kernel_12Pf)
        /*003c*/ 	.short	0x0380
        /*003e*/ 	.short	0x0008


	//----- nvinfo : EIATTR_SW_WAR
	.align		4
.L_255:
        /*0040*/ 	.byte	0x04, 0x36
        /*0042*/ 	.short	(.L_257 - .L_256)
.L_256:
        /*0044*/ 	.word	0x00000008
.L_257:


//--------------------- .nv.info._Z10_kernel_11Pf --------------------------
	.section	.nv.info._Z10_kernel_11Pf,"",@"SHT_CUDA_INFO"
	.sectionflags	@""
	.align	4


	//----- nvinfo : EIATTR_CUDA_API_VERSION
	.align		4
        /*0000*/ 	.byte	0x04, 0x37
        /*0002*/ 	.short	(.L_259 - .L_258)
.L_258:
        /*0004*/ 	.word	0x00000082


	//----- nvinfo : EIATTR_KPARAM_INFO
	.align		4
.L_259:
        /*0008*/ 	.byte	0x04, 0x17
        /*000a*/ 	.short	(.L_261 - .L_260)
.L_260:
        /*000c*/ 	.word	0x00000000
        /*0010*/ 	.short	0x0000
        /*0012*/ 	.short	0x0000
        /*0014*/ 	.byte	0x00, 0xf5, 0x21, 0x00


	//----- nvinfo : EIATTR_SPARSE_MMA_MASK
	.align		4
.L_261:
        /*0018*/ 	.byte	0x03, 0x50
        /*001a*/ 	.short	0x0000


	//----- nvinfo : EIATTR_MAXREG_COUNT
	.align		4
        /*001c*/ 	.byte	0x03, 0x1b
        /*001e*/ 	.short	0x00ff


	//----- nvinfo : EIATTR_MERCURY_ISA_VERSION
	.align		4
        /*0020*/ 	.byte	0x03, 0x5f
        /*0022*/ 	.short	0x0101


	//----- nvinfo : EIATTR_VRC_CTA_INIT_COUNT
	.align		4
        /*0024*/ 	.byte	0x02, 0x4a
	.zero		1
	.zero		1


	//----- nvinfo : EIATTR_EXIT_INSTR_OFFSETS
	.align		4
        /*0028*/ 	.byte	0x04, 0x1c
        /*002a*/ 	.short	(.L_263 - .L_262)


	//   ....[0]....
.L_262:
        /*002c*/ 	.word	0x00000160


	//----- nvinfo : EIATTR_CBANK_PARAM_SIZE
	.align		4
.L_263:
        /*0030*/ 	.byte	0x03, 0x19
        /*0032*/ 	.short	0x0008


	//----- nvinfo : EIATTR_PARAM_CBANK
	.align		4
        /*0034*/ 	.byte	0x04, 0x0a
        /*0036*/ 	.short	(.L_265 - .L_264)
	.align		4
.L_264:
        /*0038*/ 	.word	index@(.nv.constant0._Z10_kernel_11Pf)
        /*003c*/ 	.short	0x0380
        /*003e*/ 	.short	0x0008


	//----- nvinfo : EIATTR_SW_WAR
	.align		4
.L_265:
        /*0040*/ 	.byte	0x04, 0x36
        /*0042*/ 	.short	(.L_267 - .L_266)
.L_266:
        /*0044*/ 	.word	0x00000008
.L_267:


//--------------------- .nv.info._Z10_kernel_10PfS_ --------------------------
	.section	.nv.info._Z10_kernel_10PfS_,"",@"SHT_CUDA_INFO"
	.sectionflags	@""
	.align	4


	//----- nvinfo : EIATTR_CUDA_API_VERSION
	.align		4
        /*0000*/ 	.byte	0x04, 0x37
        /*0002*/ 	.short	(.L_269 - .L_268)
.L_268:
        /*0004*/ 	.word	0x00000082


	//----- nvinfo : EIATTR_KPARAM_INFO
	.align		4
.L_269:
        /*0008*/ 	.byte	0x04, 0x17
        /*000a*/ 	.short	(.L_271 - .L_270)
.L_270:
        /*000c*/ 	.word	0x00000000
        /*0010*/ 	.short	0x0001
        /*0012*/ 	.short	0x0008
        /*0014*/ 	.byte	0x00, 0xf5, 0x21, 0x00


	//----- nvinfo : EIATTR_KPARAM_INFO
	.align		4
.L_271:
        /*0018*/ 	.byte	0x04, 0x17
        /*001a*/ 	.short	(.L_273 - .L_272)
.L_272:
        /*001c*/ 	.word	0x00000000
        /*0020*/ 	.short	0x0000
        /*0022*/ 	.short	0x0000
        /*0024*/ 	.byte	0x00, 0xf5, 0x21, 0x00


	//----- nvinfo : EIATTR_SPARSE_MMA_MASK
	.align		4
.L_273:
        /*0028*/ 	.byte	0x03, 0x50
        /*002a*/ 	.short	0x0000


	//----- nvinfo : EIATTR_MAXREG_COUNT
	.align		4
        /*002c*/ 	.byte	0x03, 0x1b
        /*002e*/ 	.short	0x00ff


	//----- nvinfo : EIATTR_MERCURY_ISA_VERSION
	.align		4
        /*0030*/ 	.byte	0x03, 0x5f
        /*0032*/ 	.short	0x0101


	//----- nvinfo : EIATTR_VRC_CTA_INIT_COUNT
	.align		4
        /*0034*/ 	.byte	0x02, 0x4a
	.zero		1
	.zero		1


	//----- nvinfo : EIATTR_EXIT_INSTR_OFFSETS
	.align		4
        /*0038*/ 	.byte	0x04, 0x1c
        /*003a*/ 	.short	(.L_275 - .L_274)


	//   ....[0]....
.L_274:
        /*003c*/ 	.word	0x00000280


	//----- nvinfo : EIATTR_CBANK_PARAM_SIZE
	.align		4
.L_275:
        /*0040*/ 	.byte	0x03, 0x19
        /*0042*/ 	.short	0x0010


	//----- nvinfo : EIATTR_PARAM_CBANK
	.align		4
        /*0044*/ 	.byte	0x04, 0x0a
        /*0046*/ 	.short	(.L_277 - .L_276)
	.align		4
.L_276:
        /*0048*/ 	.word	index@(.nv.constant0._Z10_kernel_10PfS_)
        /*004c*/ 	.short	0x0380
        /*004e*/ 	.short	0x0010


	//----- nvinfo : EIATTR_SW_WAR
	.align		4
.L_277:
        /*0050*/ 	.byte	0x04, 0x36
        /*0052*/ 	.short	(.L_279 - .L_278)
.L_278:
        /*0054*/ 	.word	0x00000008
.L_279:


//--------------------- .nv.info._Z9_kernel_9Pf   --------------------------
	.section	.nv.info._Z9_kernel_9Pf,"",@"SHT_CUDA_INFO"
	.sectionflags	@""
	.align	4


	//----- nvinfo : EIATTR_CUDA_API_VERSION
	.align		4
        /*0000*/ 	.byte	0x04, 0x37
        /*0002*/ 	.short	(.L_281 - .L_280)
.L_280:
        /*0004*/ 	.word	0x00000082


	//----- nvinfo : EIATTR_KPARAM_INFO
	.align		4
.L_281:
        /*0008*/ 	.byte	0x04, 0x17
        /*000a*/ 	.short	(.L_283 - .L_282)
.L_282:
        /*000c*/ 	.word	0x00000000
        /*0010*/ 	.short	0x0000
        /*0012*/ 	.short	0x0000
        /*0014*/ 	.byte	0x00, 0xf5, 0x21, 0x00


	//----- nvinfo : EIATTR_SPARSE_MMA_MASK
	.align		4
.L_283:
        /*0018*/ 	.byte	0x03, 0x50
        /*001a*/ 	.short	0x0000


	//----- nvinfo : EIATTR_MAXREG_COUNT
	.align		4
        /*001c*/ 	.byte	0x03, 0x1b
        /*001e*/ 	.short	0x00ff


	//----- nvinfo : EIATTR_MERCURY_ISA_VERSION
	.align		4
        /*0020*/ 	.byte	0x03, 0x5f
        /*0022*/ 	.short	0x0101


	//----- nvinfo : EIATTR_VRC_CTA_INIT_COUNT
	.align		4
        /*0024*/ 	.byte	0x02, 0x4a
	.zero		1
	.zero		1


	//----- nvinfo : EIATTR_EXIT_INSTR_OFFSETS
	.align		4
        /*0028*/ 	.byte	0x04, 0x1c
        /*002a*/ 	.short	(.L_285 - .L_284)


	//   ....[0]....
.L_284:
        /*002c*/ 	.word	0x00000130


	//----- nvinfo : EIATTR_CBANK_PARAM_SIZE
	.align		4
.L_285:
        /*0030*/ 	.byte	0x03, 0x19
        /*0032*/ 	.short	0x0008


	//----- nvinfo : EIATTR_PARAM_CBANK
	.align		4
        /*0034*/ 	.byte	0x04, 0x0a
        /*0036*/ 	.short	(.L_287 - .L_286)
	.align		4
.L_286:
        /*0038*/ 	.word	index@(.nv.constant0._Z9_kernel_9Pf)
        /*003c*/ 	.short	0x0380
        /*003e*/ 	.short	0x0008


	//----- nvinfo : EIATTR_SW_WAR
	.align		4
.L_287:
        /*0040*/ 	.byte	0x04, 0x36
        /*0042*/ 	.short	(.L_289 - .L_288)
.L_288:
        /*0044*/ 	.word	0x00000008
.L_289:


//--------------------- .nv.info._Z9_kernel_8Pf   --------------------------
	.section	.nv.info._Z9_kernel_8Pf,"",@"SHT_CUDA_INFO"
	.sectionflags	@""
	.align	4


	//----- nvinfo : EIATTR_CUDA_API_VERSION
	.align		4
        /*0000*/ 	.byte	0x04, 0x37
        /*0002*/ 	.short	(.L_291 - .L_290)
.L_290:
        /*0004*/ 	.word	0x00000082


	//----- nvinfo : EIATTR_KPARAM_INFO
	.align		4
.L_291:
        /*0008*/ 	.byte	0x04, 0x17
        /*000a*/ 	.short	(.L_293 - .L_292)
.L_292:
        /*000c*/ 	.word	0x00000000
        /*0010*/ 	.short	0x0000
        /*0012*/ 	.short	0x0000
        /*0014*/ 	.byte	0x00, 0xf5, 0x21, 0x00


	//----- nvinfo : EIATTR_SPARSE_MMA_MASK
	.align		4
.L_293:
        /*0018*/ 	.byte	0x03, 0x50
        /*001a*/ 	.short	0x0000


	//----- nvinfo : EIATTR_MAXREG_COUNT
	.align		4
        /*001c*/ 	.byte	0x03, 0x1b
        /*001e*/ 	.short	0x00ff


	//----- nvinfo : EIATTR_MERCURY_ISA_VERSION
	.align		4
        /*0020*/ 	.byte	0x03, 0x5f
        /*0022*/ 	.short	0x0101


	//----- nvinfo : EIATTR_VRC_CTA_INIT_COUNT
	.align		4
        /*0024*/ 	.byte	0x02, 0x4a
	.zero		1
	.zero		1


	//----- nvinfo : EIATTR_EXIT_INSTR_OFFSETS
	.align		4
        /*0028*/ 	.byte	0x04, 0x1c
        /*002a*/ 	.short	(.L_295 - .L_294)


	//   ....[0]....
.L_294:
        /*002c*/ 	.word	0x00000180


	//----- nvinfo : EIATTR_CBANK_PARAM_SIZE
	.align		4
.L_295:
        /*0030*/ 	.byte	0x03, 0x19
        /*0032*/ 	.short	0x0008


	//----- nvinfo : EIATTR_PARAM_CBANK
	.align		4
        /*0034*/ 	.byte	0x04, 0x0a
        /*0036*/ 	.short	(.L_297 - .L_296)
	.align		4
.L_296:
        /*0038*/ 	.word	index@(.nv.constant0._Z9_kernel_8Pf)
        /*003c*/ 	.short	0x0380
        /*003e*/ 	.short	0x0008


	//----- nvinfo : EIATTR_SW_WAR
	.align		4
.L_297:
        /*0040*/ 	.byte	0x04, 0x36
        /*0042*/ 	.short	(.L_299 - .L_298)
.L_298:
        /*0044*/ 	.word	0x00000008
.L_299:


//--------------------- .nv.info._Z9_kernel_7Pf   --------------------------
	.section	.nv.info._Z9_kernel_7Pf,"",@"SHT_CUDA_INFO"
	.sectionflags	@""
	.align	4


	//----- nvinfo : EIATTR_CUDA_API_VERSION
	.align		4
        /*0000*/ 	.byte	0x04, 0x37
        /*0002*/ 	.short	(.L_301 - .L_300)
.L_300:
        /*0004*/ 	.word	0x00000082


	//----- nvinfo : EIATTR_KPARAM_INFO
	.align		4
.L_301:
        /*0008*/ 	.byte	0x04, 0x17
        /*000a*/ 	.short	(.L_303 - .L_302)
.L_302:
        /*000c*/ 	.word	0x00000000
        /*0010*/ 	.short	0x0000
        /*0012*/ 	.short	0x0000
        /*0014*/ 	.byte	0x00, 0xf5, 0x21, 0x00


	//----- nvinfo : EIATTR_SPARSE_MMA_MASK
	.align		4
.L_303:
        /*0018*/ 	.byte	0x03, 0x50
        /*001a*/ 	.short	0x0000


	//----- nvinfo : EIATTR_MAXREG_COUNT
	.align		4
        /*001c*/ 	.byte	0x03, 0x1b
        /*001e*/ 	.short	0x00ff


	//----- nvinfo : EIATTR_MERCURY_ISA_VERSION
	.align		4
        /*0020*/ 	.byte	0x03, 0x5f
        /*0022*/ 	.short	0x0101


	//----- nvinfo : EIATTR_VRC_CTA_INIT_COUNT
	.align		4
        /*0024*/ 	.byte	0x02, 0x4a
	.zero		1
	.zero		1


	//----- nvinfo : EIATTR_EXIT_INSTR_OFFSETS
	.align		4
        /*0028*/ 	.byte	0x04, 0x1c
        /*002a*/ 	.short	(.L_305 - .L_304)


	//   ....[0]....
.L_304:
        /*002c*/ 	.word	0x00000130


	//----- nvinfo : EIATTR_CBANK_PARAM_SIZE
	.align		4
.L_305:
        /*0030*/ 	.byte	0x03, 0x19
        /*0032*/ 	.short	0x0008


	//----- nvinfo : EIATTR_PARAM_CBANK
	.align		4
        /*0034*/ 	.byte	0x04, 0x0a
        /*0036*/ 	.short	(.L_307 - .L_306)
	.align		4
.L_306:
        /*0038*/ 	.word	index@(.nv.constant0._Z9_kernel_7Pf)
        /*003c*/ 	.short	0x0380
        /*003e*/ 	.short	0x0008


	//----- nvinfo : EIATTR_SW_WAR
	.align		4
.L_307:
        /*0040*/ 	.byte	0x04, 0x36
        /*0042*/ 	.short	(.L_309 - .L_308)
.L_308:
        /*0044*/ 	.word	0x00000008
.L_309:


//--------------------- .nv.info._Z9_kernel_6Pf   --------------------------
	.section	.nv.info._Z9_kernel_6Pf,"",@"SHT_CUDA_INFO"
	.sectionflags	@""
	.align	4


	//----- nvinfo : EIATTR_CUDA_API_VERSION
	.align		4
        /*0000*/ 	.byte	0x04, 0x37
        /*0002*/ 	.short	(.L_311 - .L_310)
.L_310:
        /*0004*/ 	.word	0x00000082


	//----- nvinfo : EIATTR_KPARAM_INFO
	.align		4
.L_311:
        /*0008*/ 	.byte	0x04, 0x17
        /*000a*/ 	.short	(.L_313 - .L_312)
.L_312:
        /*000c*/ 	.word	0x00000000
        /*0010*/ 	.short	0x0000
        /*0012*/ 	.short	0x0000
        /*0014*/ 	.byte	0x00, 0xf5, 0x21, 0x00


	//----- nvinfo : EIATTR_SPARSE_MMA_MASK
	.align		4
.L_313:
        /*0018*/ 	.byte	0x03, 0x50
        /*001a*/ 	.short	0x0000


	//----- nvinfo : EIATTR_MAXREG_COUNT
	.align		4
        /*001c*/ 	.byte	0x03, 0x1b
        /*001e*/ 	.short	0x00ff


	//----- nvinfo : EIATTR_MERCURY_ISA_VERSION
	.align		4
        /*0020*/ 	.byte	0x03, 0x5f
        /*0022*/ 	.short	0x0101


	//----- nvinfo : EIATTR_VRC_CTA_INIT_COUNT
	.align		4
        /*0024*/ 	.byte	0x02, 0x4a
	.zero		1
	.zero		1


	//----- nvinfo : EIATTR_EXIT_INSTR_OFFSETS
	.align		4
        /*0028*/ 	.byte	0x04, 0x1c
        /*002a*/ 	.short	(.L_315 - .L_314)


	//   ....[0]....
.L_314:
        /*002c*/ 	.word	0x00000180


	//----- nvinfo : EIATTR_CBANK_PARAM_SIZE
	.align		4
.L_315:
        /*0030*/ 	.byte	0x03, 0x19
        /*0032*/ 	.short	0x0008


	//----- nvinfo : EIATTR_PARAM_CBANK
	.align		4
        /*0034*/ 	.byte	0x04, 0x0a
        /*0036*/ 	.short	(.L_317 - .L_316)
	.align		4
.L_316:
        /*0038*/ 	.word	index@(.nv.constant0._Z9_kernel_6Pf)
        /*003c*/ 	.short	0x0380
        /*003e*/ 	.short	0x0008


	//----- nvinfo : EIATTR_SW_WAR
	.align		4
.L_317:
        /*0040*/ 	.byte	0x04, 0x36
        /*0042*/ 	.short	(.L_319 - .L_318)
.L_318:
        /*0044*/ 	.word	0x00000008
.L_319:


//--------------------- .nv.info._Z9_kernel_5PfS_ --------------------------
	.section	.nv.info._Z9_kernel_5PfS_,"",@"SHT_CUDA_INFO"
	.sectionflags	@""
	.align	4


	//----- nvinfo : EIATTR_CUDA_API_VERSION
	.align		4
        /*0000*/ 	.byte	0x04, 0x37
        /*0002*/ 	.short	(.L_321 - .L_320)
.L_320:
        /*0004*/ 	.word	0x00000082


	//----- nvinfo : EIATTR_KPARAM_INFO
	.align		4
.L_321:
        /*0008*/ 	.byte	0x04, 0x17
        /*000a*/ 	.short	(.L_323 - .L_322)
.L_322:
        /*000c*/ 	.word	0x00000000
        /*0010*/ 	.short	0x0001
        /*0012*/ 	.short	0x0008
        /*0014*/ 	.byte	0x00, 0xf5, 0x21, 0x00


	//----- nvinfo : EIATTR_KPARAM_INFO
	.align		4
.L_323:
        /*0018*/ 	.byte	0x04, 0x17
        /*001a*/ 	.short	(.L_325 - .L_324)
.L_324:
        /*001c*/ 	.word	0x00000000
        /*0020*/ 	.short	0x0000
        /*0022*/ 	.short	0x0000
        /*0024*/ 	.byte	0x00, 0xf5, 0x21, 0x00


	//----- nvinfo : EIATTR_SPARSE_MMA_MASK
	.align		4
.L_325:
        /*0028*/ 	.byte	0x03, 0x50
        /*002a*/ 	.short	0x0000


	//----- nvinfo : EIATTR_MAXREG_COUNT
	.align		4
        /*002c*/ 	.byte	0x03, 0x1b
        /*002e*/ 	.short	0x00ff


	//----- nvinfo : EIATTR_MERCURY_ISA_VERSION
	.align		4
        /*0030*/ 	.byte	0x03, 0x5f
        /*0032*/ 	.short	0x0101


	//----- nvinfo : EIATTR_VRC_CTA_INIT_COUNT
	.align		4
        /*0034*/ 	.byte	0x02, 0x4a
	.zero		1
	.zero		1


	//----- nvinfo : EIATTR_EXIT_INSTR_OFFSETS
	.align		4
        /*0038*/ 	.byte	0x04, 0x1c
        /*003a*/ 	.short	(.L_327 - .L_326)


	//   ....[0]....
.L_326:
        /*003c*/ 	.word	0x00000280


	//----- nvinfo : EIATTR_CBANK_PARAM_SIZE
	.align		4
.L_327:
        /*0040*/ 	.byte	0x03, 0x19
        /*0042*/ 	.short	0x0010


	//----- nvinfo : EIATTR_PARAM_CBANK
	.align		4
        /*0044*/ 	.byte	0x04, 0x0a
        /*0046*/ 	.short	(.L_329 - .L_328)
	.align		4
.L_328:
        /*0048*/ 	.word	index@(.nv.constant0._Z9_kernel_5PfS_)
        /*004c*/ 	.short	0x0380
        /*004e*/ 	.short	0x0010


	//----- nvinfo : EIATTR_SW_WAR
	.align		4
.L_329:
        /*0050*/ 	.byte	0x04, 0x36
        /*0052*/ 	.short	(.L_331 - .L_330)
.L_330:
        /*0054*/ 	.word	0x00000008
.L_331:


//--------------------- .nv.info._Z9_kernel_4PfS_ --------------------------
	.section	.nv.info._Z9_kernel_4PfS_,"",@"SHT_CUDA_INFO"
	.sectionflags	@""
	.align	4


	//----- nvinfo : EIATTR_CUDA_API_VERSION
	.align		4
        /*0000*/ 	.byte	0x04, 0x37
        /*0002*/ 	.short	(.L_333 - .L_332)
.L_332:
        /*0004*/ 	.word	0x00000082


	//----- nvinfo : EIATTR_KPARAM_INFO
	.align		4
.L_333:
        /*0008*/ 	.byte	0x04, 0x17
        /*000a*/ 	.short	(.L_335 - .L_334)
.L_334:
        /*000c*/ 	.word	0x00000000
        /*0010*/ 	.short	0x0001
        /*0012*/ 	.short	0x0008
        /*0014*/ 	.byte	0x00, 0xf5, 0x21, 0x00


	//----- nvinfo : EIATTR_KPARAM_INFO
	.align		4
.L_335:
        /*0018*/ 	.byte	0x04, 0x17
        /*001a*/ 	.short	(.L_337 - .L_336)
.L_336:
        /*001c*/ 	.word	0x00000000
        /*0020*/ 	.short	0x0000
        /*0022*/ 	.short	0x0000
        /*0024*/ 	.byte	0x00, 0xf5, 0x21, 0x00


	//----- nvinfo : EIATTR_SPARSE_MMA_MASK
	.align		4
.L_337:
        /*0028*/ 	.byte	0x03, 0x50
        /*002a*/ 	.short	0x0000


	//----- nvinfo : EIATTR_MAXREG_COUNT
	.align		4
        /*002c*/ 	.byte	0x03, 0x1b
        /*002e*/ 	.short	0x00ff


	//----- nvinfo : EIATTR_MERCURY_ISA_VERSION
	.align		4
        /*0030*/ 	.byte	0x03, 0x5f
        /*0032*/ 	.short	0x0101


	//----- nvinfo : EIATTR_VRC_CTA_INIT_COUNT
	.align		4
        /*0034*/ 	.byte	0x02, 0x4a
	.zero		1
	.zero		1


	//----- nvinfo : EIATTR_EXIT_INSTR_OFFSETS
	.align		4
        /*0038*/ 	.byte	0x04, 0x1c
        /*003a*/ 	.short	(.L_339 - .L_338)


	//   ....[0]....
.L_338:
        /*003c*/ 	.word	0x00000280


	//----- nvinfo : EIATTR_CBANK_PARAM_SIZE
	.align		4
.L_339:
        /*0040*/ 	.byte	0x03, 0x19
        /*0042*/ 	.short	0x0010


	//----- nvinfo : EIATTR_PARAM_CBANK
	.align		4
        /*0044*/ 	.byte	0x04, 0x0a
        /*0046*/ 	.short	(.L_341 - .L_340)
	.align		4
.L_340:
        /*0048*/ 	.word	index@(.nv.constant0._Z9_kernel_4PfS_)
        /*004c*/ 	.short	0x0380
        /*004e*/ 	.short	0x0010


	//----- nvinfo : EIATTR_SW_WAR
	.align		4
.L_341:
        /*0050*/ 	.byte	0x04, 0x36
        /*0052*/ 	.short	(.L_343 - .L_342)
.L_342:
        /*0054*/ 	.word	0x00000008
.L_343:


//--------------------- .nv.info._Z9_kernel_3PfS_ --------------------------
	.section	.nv.info._Z9_kernel_3PfS_,"",@"SHT_CUDA_INFO"
	.sectionflags	@""
	.align	4


	//----- nvinfo : EIATTR_CUDA_API_VERSION
	.align		4
        /*0000*/ 	.byte	0x04, 0x37
        /*0002*/ 	.short	(.L_345 - .L_344)
.L_344:
        /*0004*/ 	.word	0x00000082


	//----- nvinfo : EIATTR_KPARAM_INFO
	.align		4
.L_345:
        /*0008*/ 	.byte	0x04, 0x17
        /*000a*/ 	.short	(.L_347 - .L_346)
.L_346:
        /*000c*/ 	.word	0x00000000
        /*0010*/ 	.short	0x0001
        /*0012*/ 	.short	0x0008
        /*0014*/ 	.byte	0x00, 0xf5, 0x21, 0x00


	//----- nvinfo : EIATTR_KPARAM_INFO
	.align		4
.L_347:
        /*0018*/ 	.byte	0x04, 0x17
        /*001a*/ 	.short	(.L_349 - .L_348)
.L_348:
        /*001c*/ 	.word	0x00000000
        /*0020*/ 	.short	0x0000
        /*0022*/ 	.short	0x0000
        /*0024*/ 	.byte	0x00, 0xf5, 0x21, 0x00


	//----- nvinfo : EIATTR_SPARSE_MMA_MASK
	.align		4
.L_349:
        /*0028*/ 	.byte	0x03, 0x50
        /*002a*/ 	.short	0x0000


	//----- nvinfo : EIATTR_MAXREG_COUNT
	.align		4
        /*002c*/ 	.byte	0x03, 0x1b
        /*002e*/ 	.short	0x00ff


	//----- nvinfo : EIATTR_MERCURY_ISA_VERSION
	.align		4
        /*0030*/ 	.byte	0x03, 0x5f
        /*0032*/ 	.short	0x0101


	//----- nvinfo : EIATTR_VRC_CTA_INIT_COUNT
	.align		4
        /*0034*/ 	.byte	0x02, 0x4a
	.zero		1
	.zero		1


	//----- nvinfo : EIATTR_EXIT_INSTR_OFFSETS
	.align		4
        /*0038*/ 	.byte	0x04, 0x1c
        /*003a*/ 	.short	(.L_351 - .L_350)


	//   ....[0]....
.L_350:
        /*003c*/ 	.word	0x00001300


	//----- nvinfo : EIATTR_CBANK_PARAM_SIZE
	.align		4
.L_351:
        /*0040*/ 	.byte	0x03, 0x19
        /*0042*/ 	.short	0x0010


	//----- nvinfo : EIATTR_PARAM_CBANK
	.align		4
        /*0044*/ 	.byte	0x04, 0x0a
        /*0046*/ 	.short	(.L_353 - .L_352)
	.align		4
.L_352:
        /*0048*/ 	.word	index@(.nv.constant0._Z9_kernel_3PfS_)
        /*004c*/ 	.short	0x0380
        /*004e*/ 	.short	0x0010


	//----- nvinfo : EIATTR_SW_WAR
	.align		4
.L_353:
        /*0050*/ 	.byte	0x04, 0x36
        /*0052*/ 	.short	(.L_355 - .L_354)
.L_354:
        /*0054*/ 	.word	0x00000008
.L_355:


//--------------------- .nv.info._Z9_kernel_2Pf   --------------------------
	.section	.nv.info._Z9_kernel_2Pf,"",@"SHT_CUDA_INFO"
	.sectionflags	@""
	.align	4


	//----- nvinfo : EIATTR_CUDA_API_VERSION
	.align		4
        /*0000*/ 	.byte	0x04, 0x37
        /*0002*/ 	.short	(.L_357 - .L_356)
.L_356:
        /*0004*/ 	.word	0x00000082


	//----- nvinfo : EIATTR_KPARAM_INFO
	.align		4
.L_357:
        /*0008*/ 	.byte	0x04, 0x17
        /*000a*/ 	.short	(.L_359 - .L_358)
.L_358:
        /*000c*/ 	.word	0x00000000
        /*0010*/ 	.short	0x0000
        /*0012*/ 	.short	0x0000
        /*0014*/ 	.byte	0x00, 0xf5, 0x21, 0x00


	//----- nvinfo : EIATTR_SPARSE_MMA_MASK
	.align		4
.L_359:
        /*0018*/ 	.byte	0x03, 0x50
        /*001a*/ 	.short	0x0000


	//----- nvinfo : EIATTR_MAXREG_COUNT
	.align		4
        /*001c*/ 	.byte	0x03, 0x1b
        /*001e*/ 	.short	0x00ff


	//----- nvinfo : EIATTR_MERCURY_ISA_VERSION
	.align		4
        /*0020*/ 	.byte	0x03, 0x5f
        /*0022*/ 	.short	0x0101


	//----- nvinfo : EIATTR_VRC_CTA_INIT_COUNT
	.align		4
        /*0024*/ 	.byte	0x02, 0x4a
	.zero		1
	.zero		1


	//----- nvinfo : EIATTR_EXIT_INSTR_OFFSETS
	.align		4
        /*0028*/ 	.byte	0x04, 0x1c
        /*002a*/ 	.short	(.L_361 - .L_360)


	//   ....[0]....
.L_360:
        /*002c*/ 	.word	0x00000130


	//----- nvinfo : EIATTR_CBANK_PARAM_SIZE
	.align		4
.L_361:
        /*0030*/ 	.byte	0x03, 0x19
        /*0032*/ 	.short	0x0008


	//----- nvinfo : EIATTR_PARAM_CBANK
	.align		4
        /*0034*/ 	.byte	0x04, 0x0a
        /*0036*/ 	.short	(.L_363 - .L_362)
	.align		4
.L_362:
        /*0038*/ 	.word	index@(.nv.constant0._Z9_kernel_2Pf)
        /*003c*/ 	.short	0x0380
        /*003e*/ 	.short	0x0008


	//----- nvinfo : EIATTR_SW_WAR
	.align		4
.L_363:
        /*0040*/ 	.byte	0x04, 0x36
        /*0042*/ 	.short	(.L_365 - .L_364)
.L_364:
        /*0044*/ 	.word	0x00000008
.L_365:


//--------------------- .nv.info._Z9_kernel_1Pf   --------------------------
	.section	.nv.info._Z9_kernel_1Pf,"",@"SHT_CUDA_INFO"
	.sectionflags	@""
	.align	4


	//----- nvinfo : EIATTR_CUDA_API_VERSION
	.align		4
        /*0000*/ 	.byte	0x04, 0x37
        /*0002*/ 	.short	(.L_367 - .L_366)
.L_366:
        /*0004*/ 	.word	0x00000082


	//----- nvinfo : EIATTR_KPARAM_INFO
	.align		4
.L_367:
        /*0008*/ 	.byte	0x04, 0x17
        /*000a*/ 	.short	(.L_369 - .L_368)
.L_368:
        /*000c*/ 	.word	0x00000000
        /*0010*/ 	.short	0x0000
        /*0012*/ 	.short	0x0000
        /*0014*/ 	.byte	0x00, 0xf5, 0x21, 0x00


	//----- nvinfo : EIATTR_SPARSE_MMA_MASK
	.align		4
.L_369:
        /*0018*/ 	.byte	0x03, 0x50
        /*001a*/ 	.short	0x0000


	//----- nvinfo : EIATTR_MAXREG_COUNT
	.align		4
        /*001c*/ 	.byte	0x03, 0x1b
        /*001e*/ 	.short	0x00ff


	//----- nvinfo : EIATTR_MERCURY_ISA_VERSION
	.align		4
        /*0020*/ 	.byte	0x03, 0x5f
        /*0022*/ 	.short	0x0101


	//----- nvinfo : EIATTR_VRC_CTA_INIT_COUNT
	.align		4
        /*0024*/ 	.byte	0x02, 0x4a
	.zero		1
	.zero		1


	//----- nvinfo : EIATTR_EXIT_INSTR_OFFSETS
	.align		4
        /*0028*/ 	.byte	0x04, 0x1c
        /*002a*/ 	.short	(.L_371 - .L_370)


	//   ....[0]....
.L_370:
        /*002c*/ 	.word	0x00000180


	//----- nvinfo : EIATTR_CBANK_PARAM_SIZE
	.align		4
.L_371:
        /*0030*/ 	.byte	0x03, 0x19
        /*0032*/ 	.short	0x0008


	//----- nvinfo : EIATTR_PARAM_CBANK
	.align		4
        /*0034*/ 	.byte	0x04, 0x0a
        /*0036*/ 	.short	(.L_373 - .L_372)
	.align		4
.L_372:
        /*0038*/ 	.word	index@(.nv.constant0._Z9_kernel_1Pf)
        /*003c*/ 	.short	0x0380
        /*003e*/ 	.short	0x0008


	//----- nvinfo : EIATTR_SW_WAR
	.align		4
.L_373:
        /*0040*/ 	.byte	0x04, 0x36
        /*0042*/ 	.short	(.L_375 - .L_374)
.L_374:
        /*0044*/ 	.word	0x00000008
.L_375:


//--------------------- .nv.info._Z9_kernel_0PfS_ --------------------------
	.section	.nv.info._Z9_kernel_0PfS_,"",@"SHT_CUDA_INFO"
	.sectionflags	@""
	.align	4


	//----- nvinfo : EIATTR_CUDA_API_VERSION
	.align		4
        /*0000*/ 	.byte	0x04, 0x37
        /*0002*/ 	.short	(.L_377 - .L_376)
.L_376:
        /*0004*/ 	.word	0x00000082


	//----- nvinfo : EIATTR_KPARAM_INFO
	.align		4
.L_377:
        /*0008*/ 	.byte	0x04, 0x17
        /*000a*/ 	.short	(.L_379 - .L_378)
.L_378:
        /*000c*/ 	.word	0x00000000
        /*0010*/ 	.short	0x0001
        /*0012*/ 	.short	0x0008
        /*0014*/ 	.byte	0x00, 0xf5, 0x21, 0x00


	//----- nvinfo : EIATTR_KPARAM_INFO
	.align		4
.L_379:
        /*0018*/ 	.byte	0x04, 0x17
        /*001a*/ 	.short	(.L_381 - .L_380)
.L_380:
        /*001c*/ 	.word	0x00000000
        /*0020*/ 	.short	0x0000
        /*0022*/ 	.short	0x0000
        /*0024*/ 	.byte	0x00, 0xf5, 0x21, 0x00


	//----- nvinfo : EIATTR_SPARSE_MMA_MASK
	.align		4
.L_381:
        /*0028*/ 	.byte	0x03, 0x50
        /*002a*/ 	.short	0x0000


	//----- nvinfo : EIATTR_MAXREG_COUNT
	.align		4
        /*002c*/ 	.byte	0x03, 0x1b
        /*002e*/ 	.short	0x00ff


	//----- nvinfo : EIATTR_MERCURY_ISA_VERSION
	.align		4
        /*0030*/ 	.byte	0x03, 0x5f
        /*0032*/ 	.short	0x0101


	//----- nvinfo : EIATTR_VRC_CTA_INIT_COUNT
	.align		4
        /*0034*/ 	.byte	0x02, 0x4a
	.zero		1
	.zero		1


	//----- nvinfo : EIATTR_EXIT_INSTR_OFFSETS
	.align		4
        /*0038*/ 	.byte	0x04, 0x1c
        /*003a*/ 	.short	(.L_383 - .L_382)


	//   ....[0]....
.L_382:
        /*003c*/ 	.word	0x00000280


	//----- nvinfo : EIATTR_CBANK_PARAM_SIZE
	.align		4
.L_383:
        /*0040*/ 	.byte	0x03, 0x19
        /*0042*/ 	.short	0x0010


	//----- nvinfo : EIATTR_PARAM_CBANK
	.align		4
        /*0044*/ 	.byte	0x04, 0x0a
        /*0046*/ 	.short	(.L_385 - .L_384)
	.align		4
.L_384:
        /*0048*/ 	.word	index@(.nv.constant0._Z9_kernel_0PfS_)
        /*004c*/ 	.short	0x0380
        /*004e*/ 	.short	0x0010


	//----- nvinfo : EIATTR_SW_WAR
	.align		4
.L_385:
        /*0050*/ 	.byte	0x04, 0x36
        /*0052*/ 	.short	(.L_387 - .L_386)
.L_386:
        /*0054*/ 	.word	0x00000008
.L_387:


//--------------------- .nv.callgraph             --------------------------
	.section	.nv.callgraph,"",@"SHT_CUDA_CALLGRAPH"
	.align	4
	.sectionentsize	8
	.align		4
        /*0000*/ 	.word	0x00000000
	.align		4
        /*0004*/ 	.word	0xffffffff
	.align		4
        /*0008*/ 	.word	0x00000000
	.align		4
        /*000c*/ 	.word	0xfffffffe
	.align		4
        /*0010*/ 	.word	0x00000000
	.align		4
        /*0014*/ 	.word	0xfffffffd
	.align		4
        /*0018*/ 	.word	0x00000000
	.align		4
        /*001c*/ 	.word	0xfffffffc


//--------------------- .text._Z10_kernel_18PfS_  --------------------------
	.section	.text._Z10_kernel_18PfS_,"ax",@progbits
	.align	128
.text._Z10_kernel_18PfS_:
        .type           _Z10_kernel_18PfS_,@function
        .size           _Z10_kernel_18PfS_,(.L_x_71 - _Z10_kernel_18PfS_)
        .other          _Z10_kernel_18PfS_,@"STO_CUDA_ENTRY STV_DEFAULT"
_Z10_kernel_18PfS_:
[----:B------:R-:W-:Y:S01]  /*0000*/  LDC R1, c[0x0][0x37c] ;  /* 0x0000df00ff017b82 */ /* 0x000fe20000000800 */
[----:B------:R-:W0:Y:S07]  /*0010*/  S2R R0, SR_TID.X ;  /* 0x0000000000007919 */ /* 0x000e2e0000002100 */
[----:B------:R-:W1:Y:S01]  /*0020*/  S2UR UR4, SR_CTAID.Y ;  /* 0x00000000000479c3 */ /* 0x000e620000002600 */
[----:B------:R-:W2:Y:S01]  /*0030*/  LDCU.64 UR6, c[0x0][0x388] ;  /* 0x00007100ff0677ac */ /* 0x000ea20008000a00 */
[----:B------:R-:W3:Y:S01]  /*0040*/  S2R R3, SR_TID.Y ;  /* 0x0000000000037919 */ /* 0x000ee20000002200 */
[----:B------:R-:W4:Y:S01]  /*0050*/  LDCU.64 UR8, c[0x0][0x358] ;  /* 0x00006b00ff0877ac */ /* 0x000f220008000a00 */
[----:B------:R-:W5:Y:S01]  /*0060*/  S2R R5, SR_CTAID.X ;  /* 0x0000000000057919 */ /* 0x000f620000002500 */
[----:B--2---:R-:W-:-:S02]  /*0070*/  UIADD3 UR5, UP0, UPT, UR6, 0x20000, URZ ;  /* 0x0002000006057890 */ /* 0x004fc4000ff1e0ff */
[----:B-1----:R-:W-:-:S04]  /*0080*/  USHF.L.U32 UR4, UR4, 0xe, URZ ;  /* 0x0000000e04047899 */ /* 0x002fc800080006ff */
[----:B------:R-:W-:Y:S02]  /*0090*/  MOV R6, UR5 ;  /* 0x0000000500067c02 */ /* 0x000fe40008000f00 */
[----:B0-----:R-:W-:Y:S01]  /*00a0*/  LOP3.LUT R0, R0, UR4, RZ, 0xfc, !PT ;  /* 0x0000000400007c12 */ /* 0x001fe2000f8efcff */
[----:B------:R-:W-:-:S03]  /*00b0*/  UIADD3.X UR4, UPT, UPT, URZ, UR7, URZ, UP0, !UPT ;  /* 0x00000007ff047290 */ /* 0x000fc600087fe4ff */
[----:B---3--:R-:W-:Y:S02]  /*00c0*/  LEA R0, R3, R0, 0x9 ;  /* 0x0000000003007211 */ /* 0x008fe400078e48ff */
[----:B------:R-:W0:Y:S01]  /*00d0*/  LDC.64 R2, c[0x0][0x380] ;  /* 0x0000e000ff027b82 */ /* 0x000e220000000a00 */
[----:B------:R-:W-:Y:S02]  /*00e0*/  MOV R7, UR4 ;  /* 0x0000000400077c02 */ /* 0x000fe40008000f00 */
[----:B-----5:R-:W-:-:S04]  /*00f0*/  LEA R5, R5, R0, 0x5 ;  /* 0x0000000005057211 */ /* 0x020fc800078e28ff */
[----:B------:R-:W-:-:S05]  /*0100*/  IADD3 R9, PT, PT, R5, -0x190000, RZ ;  /* 0xffe7000005097810 */ /* 0x000fca0007ffe0ff */
[----:B------:R-:W-:-:S05]  /*0110*/  IMAD.WIDE R8, R9, 0x4, R6 ;  /* 0x0000000409087825 */ /* 0x000fca00078e0206 */
[----:B----4-:R-:W2:Y:S01]  /*0120*/  LDG.E R17, desc[UR8][R8.64+-0x20000] ;  /* 0xfe00000808117981 */ /* 0x010ea2000c1e1900 */
[C---:B0-----:R-:W-:Y:S01]  /*0130*/  IMAD.WIDE.U32 R10, R5.reuse, 0x4, R2 ;  /* 0x00000004050a7825 */ /* 0x041fe200078e0002 */
[----:B------:R-:W-:-:S04]  /*0140*/  IADD3 R13, PT, PT, R5, -0x180000, RZ ;  /* 0xffe80000050d7810 */ /* 0x000fc80007ffe0ff */
[----:B--2---:R0:W-:Y:S04]  /*0150*/  STG.E desc[UR8][R10.64], R17 ;  /* 0x000000110a007986 */ /* 0x0041e8000c101908 */
[----:B------:R-:W2:Y:S01]  /*0160*/  LDG.E R19, desc[UR8][R8.64] ;  /* 0x0000000808137981 */ /* 0x000ea2000c1e1900 */
[----:B------:R-:W-:Y:S01]  /*0170*/  IMAD.WIDE R12, R13, 0x4, R6 ;  /* 0x000000040d0c7825 */ /* 0x000fe200078e0206 */
[----:B------:R-:W-:Y:S02]  /*0180*/  IADD3 R15, PT, PT, R5, 0x10000, RZ ;  /* 0x00010000050f7810 */ /* 0x000fe40007ffe0ff */
[----:B--2---:R1:W-:Y:S04]  /*0190*/  STG.E desc[UR8][R10.64+0x20000], R19 ;  /* 0x020000130a007986 */ /* 0x0043e8000c101908 */
[----:B------:R-:W2:Y:S01]  /*01a0*/  LDG.E R21, desc[UR8][R12.64+-0x20000] ;  /* 0xfe0000080c157981 */ /* 0x000ea2000c1e1900 */
[----:B------:R-:W-:Y:S01]  /*01b0*/  IMAD.WIDE.U32 R14, R15, 0x4, R2 ;  /* 0x000000040f0e7825 */ /* 0x000fe200078e0002 */
[----:B------:R-:W-:-:S04]  /*01c0*/  IADD3 R25, PT, PT, R5, -0x170000, RZ ;  /* 0xffe9000005197810 */ /* 0x000fc80007ffe0ff */
[----:B--2---:R2:W-:Y:S04]  /*01d0*/  STG.E desc[UR8][R14.64], R21 ;  /* 0x000000150e007986 */ /* 0x0045e8000c101908 */
[----:B------:R-:W3:Y:S01]  /*01e0*/  LDG.E R23, desc[UR8][R12.64] ;  /* 0x000000080c177981 */ /* 0x000ee2000c1e1900 */
[----:B0-----:R-:W-:Y:S01]  /*01f0*/  IMAD.WIDE R16, R25, 0x4, R6 ;  /* 0x0000000419107825 */ /* 0x001fe200078e0206 */
[----:B------:R-:W-:Y:S02]  /*0200*/  IADD3 R9, PT, PT, R5, 0x20000, RZ ;  /* 0x0002000005097810 */ /* 0x000fe40007ffe0ff */
[----:B---3--:R0:W-:Y:S04]  /*0210*/  STG.E desc[UR8][R14.64+0x20000], R23 ;  /* 0x020000170e007986 */ /* 0x0081e8000c101908 */
[----:B------:R-:W3:Y:S01]  /*0220*/  LDG.E R25, desc[UR8][R16.64+-0x20000] ;  /* 0xfe00000810197981 */ /* 0x000ee2000c1e1900 */
[----:B------:R-:W-:Y:S01]  /*0230*/  IMAD.WIDE.U32 R8, R9, 0x4, R2 ;  /* 0x0000000409087825 */ /* 0x000fe200078e0002 */
[----:B-1----:R-:W-:-:S04]  /*0240*/  IADD3 R11, PT, PT, R5, -0x160000, RZ ;  /* 0xffea0000050b7810 */ /* 0x002fc80007ffe0ff */
[----:B---3--:R1:W-:Y:S04]  /*0250*/  STG.E desc[UR8][R8.64], R25 ;  /* 0x0000001908007986 */ /* 0x0083e8000c101908 */
[----:B------:R-:W3:Y:S01]  /*0260*/  LDG.E R19, desc[UR8][R16.64] ;  /* 0x0000000810137981 */ /* 0x000ee2000c1e1900 */
[----:B------:R-:W-:Y:S01]  /*0270*/  IMAD.WIDE R10, R11, 0x4, R6 ;  /* 0x000000040b0a7825 */ /* 0x000fe200078e0206 */
[----:B------:R-:W-:Y:S02]  /*0280*/  IADD3 R13, PT, PT, R5, 0x30000, RZ ;  /* 0x00030000050d7810 */ /* 0x000fe40007ffe0ff */
[----:B---3--:R3:W-:Y:S04]  /*0290*/  STG.E desc[UR8][R8.64+0x20000], R19 ;  /* 0x0200001308007986 */ /* 0x0087e8000c101908 */
[----:B--2---:R-:W2:Y:S01]  /*02a0*/  LDG.E R21, desc[UR8][R10.64+-0x20000] ;  /* 0xfe0000080a157981 */ /* 0x004ea2000c1e1900 */
[----:B------:R-:W-:Y:S01]  /*02b0*/  IMAD.WIDE.U32 R12, R13, 0x4, R2 ;  /* 0x000000040d0c7825 */ /* 0x000fe200078e0002 */
[----:B0-----:R-:W-:-:S04]  /*02c0*/  IADD3 R15, PT, PT, R5, -0x150000, RZ ;  /* 0xffeb0000050f7810 */ /* 0x001fc80007ffe0ff */
[----:B--2---:R0:W-:Y:S04]  /*02d0*/  STG.E desc[UR8][R12.64], R21 ;  /* 0x000000150c007986 */ /* 0x0041e8000c101908 */
[----:B------:R-:W2:Y:S01]  /*02e0*/  LDG.E R23, desc[UR8][R10.64] ;  /* 0x000000080a177981 */ /* 0x000ea2000c1e1900 */
[----:B------:R-:W-:Y:S01]  /*02f0*/  IMAD.WIDE R14, R15, 0x4, R6 ;  /* 0x000000040f0e7825 */ /* 0x000fe200078e0206 */
[----:B------:R-:W-:Y:S02]  /*0300*/  IADD3 R17, PT, PT, R5, 0x40000, RZ ;  /* 0x0004000005117810 */ /* 0x000fe40007ffe0ff */
[----:B--2---:R2:W-:Y:S04]  /*0310*/  STG.E desc[UR8][R12.64+0x20000], R23 ;  /* 0x020000170c007986 */ /* 0x0045e8000c101908 */
[----:B-1----:R-:W4:Y:S01]  /*0320*/  LDG.E R25, desc[UR8][R14.64+-0x20000] ;  /* 0xfe0000080e197981 */ /* 0x002f22000c1e1900 */
[----:B---3--:R-:W-:Y:S01]  /*0330*/  IMAD.WIDE.U32 R8, R17, 0x4, R2 ;  /* 0x0000000411087825 */ /* 0x008fe200078e0002 */
[----:B------:R-:W-:-:S04]  /*0340*/  IADD3 R17, PT, PT, R5, -0x140000, RZ ;  /* 0xffec000005117810 */ /* 0x000fc80007ffe0ff */
[----:B----4-:R1:W-:Y:S04]  /*0350*/  STG.E desc[UR8][R8.64], R25 ;  /* 0x0000001908007986 */ /* 0x0103e8000c101908 */
[----:B------:R-:W3:Y:S01]  /*0360*/  LDG.E R19, desc[UR8][R14.64] ;  /* 0x000000080e137981 */ /* 0x000ee2000c1e1900 */
[----:B------:R-:W-:Y:S01]  /*0370*/  IMAD.WIDE R16, R17, 0x4, R6 ;  /* 0x0000000411107825 */ /* 0x000fe200078e0206 */
[----:B------:R-:W-:Y:S02]  /*0380*/  IADD3 R11, PT, PT, R5, 0x50000, RZ ;  /* 0x00050000050b7810 */ /* 0x000fe40007ffe0ff */
[----:B---3--:R3:W-:Y:S04]  /*0390*/  STG.E desc[UR8][R8.64+0x20000], R19 ;  /* 0x0200001308007986 */ /* 0x0087e8000c101908 */
[----:B0-----:R-:W4:Y:S01]  /*03a0*/  LDG.E R21, desc[UR8][R16.64+-0x20000] ;  /* 0xfe00000810157981 */ /* 0x001f22000c1e1900 */
[----:B------:R-:W-:Y:S01]  /*03b0*/  IMAD.WIDE.U32 R10, R11, 0x4, R2 ;  /* 0x000000040b0a7825 */ /* 0x000fe200078e0002 */
[----:B--2---:R-:W-:-:S04]  /*03c0*/  IADD3 R13, PT, PT, R5, -0x130000, RZ ;  /* 0xffed0000050d7810 */ /* 0x004fc80007ffe0ff */
[----:B----4-:R0:W-:Y:S04]  /*03d0*/  STG.E desc[UR8][R10.64], R21 ;  /* 0x000000150a007986 */ /* 0x0101e8000c101908 */
        /* <DEDUP_REMOVED lines=13> */
[----:B--2---:R-:W-:Y:S01]  /*04b0*/  IMAD.WIDE.U32 R10, R17, 0x4, R2 ;  /* 0x00000004110a7825 */ /* 0x004fe200078e0002 */
[----:B------:R-:W-:-:S04]  /*04c0*/  IADD3 R17, PT, PT, R5, -0x110000, RZ ;  /* 0xffef000005117810 */ /* 0x000fc80007ffe0ff */
        /* <DEDUP_REMOVED lines=22> */
[----:B---3--:R-:W-:-:S04]  /*0630*/  IMAD.WIDE.U32 R8, R17, 0x4, R2 ;  /* 0x0000000411087825 */ /* 0x008fc800078e0002 */
[----:B------:R-:W-:Y:S01]  /*0640*/  VIADD R17, R5, 0xfff20000 ;  /* 0xfff2000005117836 */ /* 0x000fe20000000000 */
        /* <DEDUP_REMOVED lines=54> */
[----:B--2---:R-:W-:-:S04]  /*09b0*/  IMAD.WIDE.U32 R10, R13, 0x4, R2 ;  /* 0x000000040d0a7825 */ /* 0x004fc800078e0002 */
[----:B------:R-:W-:Y:S01]  /*09c0*/  VIADD R13, R5, 0xfff90000 ;  /* 0xfff90000050d7836 */ /* 0x000fe20000000000 */
        /* <DEDUP_REMOVED lines=40> */
[----:B----4-:R-:W-:Y:S04]  /*0c50*/  STG.E desc[UR8][R8.64], R25 ;  /* 0x0000001908007986 */ /* 0x010fe8000c101908 */
[----:B------:R-:W3:Y:S01]  /*0c60*/  LDG.E R19, desc[UR8][R14.64] ;  /* 0x000000080e137981 */ /* 0x000ee2000c1e1900 */
[----:B------:R-:W-:Y:S01]  /*0c70*/  IMAD.WIDE R16, R17, 0x4, R6 ;  /* 0x0000000411107825 */ /* 0x000fe200078e0206 */
[----:B------:R-:W-:Y:S02]  /*0c80*/  IADD3 R13, PT, PT, R5, 0x170000, RZ ;  /* 0x00170000050d7810 */ /* 0x000fe40007ffe0ff */
[----:B---3--:R-:W-:Y:S04]  /*0c90*/  STG.E desc[UR8][R8.64+0x20000], R19 ;  /* 0x0200001308007986 */ /* 0x008fe8000c101908 */
[----:B0-----:R-:W3:Y:S01]  /*0ca0*/  LDG.E R21, desc[UR8][R16.64+-0x20000] ;  /* 0xfe00000810157981 */ /* 0x001ee2000c1e1900 */
[----:B--2---:R-:W-:Y:S01]  /*0cb0*/  IMAD.WIDE.U32 R10, R13, 0x4, R2 ;  /* 0x000000040d0a7825 */ /* 0x004fe200078e0002 */
[----:B------:R-:W-:-:S04]  /*0cc0*/  IADD3 R13, PT, PT, R5, -0x10000, RZ ;  /* 0xffff0000050d7810 */ /* 0x000fc80007ffe0ff */
[----:B---3--:R-:W-:Y:S04]  /*0cd0*/  STG.E desc[UR8][R10.64], R21 ;  /* 0x000000150a007986 */ /* 0x008fe8000c101908 */
[----:B------:R-:W2:Y:S01]  /*0ce0*/  LDG.E R23, desc[UR8][R16.64] ;  /* 0x0000000810177981 */ /* 0x000ea2000c1e1900 */
[----:B------:R-:W-:Y:S01]  /*0cf0*/  IMAD.WIDE R6, R13, 0x4, R6 ;  /* 0x000000040d067825 */ /* 0x000fe200078e0206 */
[----:B------:R-:W-:Y:S02]  /*0d00*/  IADD3 R5, PT, PT, R5, 0x180000, RZ ;  /* 0x0018000005057810 */ /* 0x000fe40007ffe0ff */
[----:B--2---:R-:W-:Y:S04]  /*0d10*/  STG.E desc[UR8][R10.64+0x20000], R23 ;  /* 0x020000170a007986 */ /* 0x004fe8000c101908 */
[----:B------:R-:W2:Y:S01]  /*0d20*/  LDG.E R13, desc[UR8][R6.64+-0x20000] ;  /* 0xfe000008060d7981 */ /* 0x000ea2000c1e1900 */
[----:B------:R-:W-:-:S05]  /*0d30*/  IMAD.WIDE.U32 R2, R5, 0x4, R2 ;  /* 0x0000000405027825 */ /* 0x000fca00078e0002 */
[----:B--2---:R-:W-:Y:S04]  /*0d40*/  STG.E desc[UR8][R2.64], R13 ;  /* 0x0000000d02007986 */ /* 0x004fe8000c101908 */
[----:B------:R-:W2:Y:S04]  /*0d50*/  LDG.E R5, desc[UR8][R6.64] ;  /* 0x0000000806057981 */ /* 0x000ea8000c1e1900 */
[----:B--2---:R-:W-:Y:S01]  /*0d60*/  STG.E desc[UR8][R2.64+0x20000], R5 ;  /* 0x0200000502007986 */ /* 0x004fe2000c101908 */
[----:B------:R-:W-:Y:S05]  /*0d70*/  EXIT ;  /* 0x000000000000794d */ /* 0x000fea0003800000 */
.L_x_0:
[----:B------:R-:W-:-:S00]  /*0d80*/  BRA `(.L_x_0) ;  /* 0xfffffffc00fc7947 */ /* 0x000fc0000383ffff */
[----:B------:R-:W-:-:S00]  /*0d90*/  NOP ;  /* 0x0000000000007918 */ /* 0x000fc00000000000 */
        /* <DEDUP_REMOVED lines=14> */
.L_x_71:


//--------------------- .text._Z10_kernel_17iiiPfS_S_S_ --------------------------
	.section	.text._Z10_kernel_17iiiPfS_S_S_,"ax",@progbits
	.align	128
.text._Z10_kernel_17iiiPfS_S_S_:
        .type           _Z10_kernel_17iiiPfS_S_S_,@function
        .size           _Z10_kernel_17iiiPfS_S_S_,(.L_x_72 - _Z10_kernel_17iiiPfS_S_S_)
        .other          _Z10_kernel_17iiiPfS_S_S_,@"STO_CUDA_ENTRY STV_DEFAULT"
_Z10_kernel_17iiiPfS_S_S_:
[----:B------:R-:W-:Y:S01]  /*0000*/  LDC R1, c[0x0][0x37c] ;  /* 0x0000df00ff017b82 */ /* 0x000fe20000000800 */
[----:B------:R-:W0:Y:S07]  /*0010*/  S2R R10, SR_CTAID.X ;  /* 0x00000000000a7919 */ /* 0x000e2e0000002500 */
[----:B------:R-:W1:Y:S01]  /*0020*/  LDC.64 R12, c[0x0][0x380] ;  /* 0x0000e000ff0c7b82 */ /* 0x000e620000000a00 */
[----:B------:R-:W2:Y:S01]  /*0030*/  LDCU.64 UR4, c[0x0][0x358] ;  /* 0x00006b00ff0477ac */ /* 0x000ea20008000a00 */
[----:B------:R-:W0:Y:S01]  /*0040*/  S2R R9, SR_TID.X ;  /* 0x0000000000097919 */ /* 0x000e220000002100 */
[----:B------:R-:W3:Y:S05]  /*0050*/  S2R R3, SR_CTAID.Y ;  /* 0x0000000000037919 */ /* 0x000eea0000002600 */
[----:B------:R-:W4:Y:S01]  /*0060*/  LDC R0, c[0x0][0x388] ;  /* 0x0000e200ff007b82 */ /* 0x000f220000000800 */
[----:B------:R-:W3:Y:S07]  /*0070*/  S2R R8, SR_TID.Y ;  /* 0x0000000000087919 */ /* 0x000eee0000002200 */
[----:B------:R-:W5:Y:S08]  /*0080*/  LDC.64 R6, c[0x0][0x390] ;  /* 0x0000e400ff067b82 */ /* 0x000f700000000a00 */
[----:B------:R-:W2:Y:S01]  /*0090*/  LDC.64 R4, c[0x0][0x3a8] ;  /* 0x0000ea00ff047b82 */ /* 0x000ea20000000a00 */
[----:B0-----:R-:W-:-:S02]  /*00a0*/  LEA R10, R10, R9, 0x5 ;  /* 0x000000090a0a7211 */ /* 0x001fc400078e28ff */
[----:B-1----:R-:W-:Y:S02]  /*00b0*/  IADD3 R9, PT, PT, R12, -R13, RZ ;  /* 0x8000000d0c097210 */ /* 0x002fe40007ffe0ff */
[----:B------:R-:W-:-:S03]  /*00c0*/  LEA R13, R13, R10, 0xb ;  /* 0x0000000a0d0d7211 */ /* 0x000fc600078e58ff */
[----:B----4-:R-:W-:Y:S01]  /*00d0*/  IMAD R9, R9, 0xa, R0 ;  /* 0x0000000a09097824 */ /* 0x010fe200078e0200 */
[----:B---3--:R-:W-:Y:S01]  /*00e0*/  LEA R11, R3, R8, 0x5 ;  /* 0x00000008030b7211 */ /* 0x008fe200078e28ff */
[----:B-----5:R-:W-:-:S03]  /*00f0*/  IMAD.WIDE R6, R13, 0x4, R6 ;  /* 0x000000040d067825 */ /* 0x020fc600078e0206 */
[----:B------:R-:W-:-:S05]  /*0100*/  LEA R0, R11, R10, 0xb ;  /* 0x0000000a0b007211 */ /* 0x000fca00078e58ff */
[----:B------:R-:W-:-:S04]  /*0110*/  IMAD R11, R9, 0x20000, R0 ;  /* 0x00020000090b7824 */ /* 0x000fc800078e0200 */
[----:B--2---:R-:W-:Y:S02]  /*0120*/  IMAD.WIDE R4, R11, 0x4, R4 ;  /* 0x000000040b047825 */ /* 0x004fe400078e0204 */
[----:B------:R-:W2:Y:S04]  /*0130*/  LDG.E R11, desc[UR4][R6.64] ;  /* 0x00000004060b7981 */ /* 0x000ea8000c1e1900 */
[----:B------:R-:W2:Y:S01]  /*0140*/  LDG.E R0, desc[UR4][R4.64] ;  /* 0x0000000404007981 */ /* 0x000ea2000c1e1900 */
[----:B------:R-:W-:Y:S01]  /*0150*/  HFMA2 R13, -RZ, RZ, 0.96630859375, -0.0022525787353515625 ;  /* 0x3bbb989dff0d7431 */ /* 0x000fe200000001ff */
[----:B------:R-:W-:Y:S01]  /*0160*/  BSSY.RECONVERGENT B0, `(.L_x_1) ;  /* 0x0000017000007945 */ /* 0x000fe20003800200 */
[----:B--2---:R-:W-:Y:S01]  /*0170*/  FADD R0, R0, R11 ;  /* 0x0000000b00007221 */ /* 0x004fe20000000000 */
[----:B------:R-:W-:-:S03]  /*0180*/  MOV R11, 0x437c0000 ;  /* 0x437c0000000b7802 */ /* 0x000fc60000000f00 */
[----:B------:R-:W-:-:S04]  /*0190*/  FFMA.SAT R2, R0, -R13, 0.5 ;  /* 0x3f00000000027423 */ /* 0x000fc8000000280d */
[----:B------:R-:W-:-:S04]  /*01a0*/  FFMA.RM R2, R2, R11, 12582913 ;  /* 0x4b40000102027423 */ /* 0x000fc8000000400b */
[C---:B------:R-:W-:Y:S01]  /*01b0*/  FADD R11, R2.reuse, -12583039 ;  /* 0xcb40007f020b7421 */ /* 0x040fe20000000000 */
[----:B------:R-:W-:-:S03]  /*01c0*/  SHF.L.U32 R2, R2, 0x17, RZ ;  /* 0x0000001702027819 */ /* 0x000fc600000006ff */
[----:B------:R-:W-:-:S04]  /*01d0*/  FFMA R11, R0, -1.4426950216293334961, -R11 ;  /* 0xbfb8aa3b000b7823 */ /* 0x000fc8000000080b */
[----:B------:R-:W-:-:S06]  /*01e0*/  FFMA R11, R0, -1.925963033500011079e-08, R11 ;  /* 0xb2a57060000b7823 */ /* 0x000fcc000000000b */
[----:B------:R-:W0:Y:S02]  /*01f0*/  MUFU.EX2 R11, R11 ;  /* 0x0000000b000b7308 */ /* 0x000e240000000800 */
[----:B0-----:R-:W-:-:S05]  /*0200*/  FFMA R0, R2, R11, 1 ;  /* 0x3f80000002007423 */ /* 0x001fca000000000b */
[----:B------:R-:W-:-:S04]  /*0210*/  IADD3 R2, PT, PT, R0, 0x1800000, RZ ;  /* 0x0180000000027810 */ /* 0x000fc80007ffe0ff */
[----:B------:R-:W-:-:S04]  /*0220*/  LOP3.LUT R2, R2, 0x7f800000, RZ, 0xc0, !PT ;  /* 0x7f80000002027812 */ /* 0x000fc800078ec0ff */
[----:B------:R-:W-:-:S13]  /*0230*/  ISETP.GT.U32.AND P0, PT, R2, 0x1ffffff, PT ;  /* 0x01ffffff0200780c */ /* 0x000fda0003f04070 */
[----:B------:R-:W-:Y:S05]  /*0240*/  @P0 BRA `(.L_x_2) ;  /* 0x0000000000100947 */ /* 0x000fea0003800000 */
[----:B------:R-:W-:-:S07]  /*0250*/  MOV R14, 0x270 ;  /* 0x00000270000e7802 */ /* 0x000fce0000000f00 */
[----:B------:R-:W-:Y:S05]  /*0260*/  CALL.REL.NOINC `($__internal_0_$__cuda_sm20_rcp_rn_f32_slowpath) ;  /* 0x0000000400e47944 */ /* 0x000fea0003c00000 */
[----:B------:R-:W-:Y:S01]  /*0270*/  MOV R11, R0 ;  /* 0x00000000000b7202 */ /* 0x000fe20000000f00 */
[----:B------:R-:W-:Y:S06]  /*0280*/  BRA `(.L_x_3) ;  /* 0x0000000000107947 */ /* 0x000fec0003800000 */
.L_x_2:
[----:B------:R-:W0:Y:S02]  /*0290*/  MUFU.RCP R11, R0 ;  /* 0x00000000000b7308 */ /* 0x000e240000001000 */
[----:B0-----:R-:W-:-:S04]  /*02a0*/  FFMA R2, R0, R11, -1 ;  /* 0xbf80000000027423 */ /* 0x001fc8000000000b */
[----:B------:R-:W-:-:S04]  /*02b0*/  FADD.FTZ R2, -R2, -RZ ;  /* 0x800000ff02027221 */ /* 0x000fc80000010100 */
[----:B------:R-:W-:-:S07]  /*02c0*/  FFMA R11, R11, R2, R11 ;  /* 0x000000020b0b7223 */ /* 0x000fce000000000b */
.L_x_3:
[----:B------:R-:W-:Y:S05]  /*02d0*/  BSYNC.RECONVERGENT B0 ;  /* 0x0000000000007941 */ /* 0x000fea0003800200 */
.L_x_1:
[----:B------:R0:W-:Y:S04]  /*02e0*/  STG.E desc[UR4][R4.64], R11 ;  /* 0x0000000b04007986 */ /* 0x0001e8000c101904 */
[----:B------:R-:W2:Y:S04]  /*02f0*/  LDG.E R0, desc[UR4][R4.64+0x800] ;  /* 0x0008000404007981 */ /* 0x000ea8000c1e1900 */
[----:B------:R-:W2:Y:S01]  /*0300*/  LDG.E R13, desc[UR4][R6.64+0x800] ;  /* 0x00080004060d7981 */ /* 0x000ea2000c1e1900 */
[----:B------:R-:W-:Y:S01]  /*0310*/  IMAD.MOV.U32 R15, RZ, RZ, 0x3bbb989d ;  /* 0x3bbb989dff0f7424 */ /* 0x000fe200078e00ff */
[----:B------:R-:W-:Y:S01]  /*0320*/  BSSY.RECONVERGENT B0, `(.L_x_4) ;  /* 0x0000017000007945 */ /* 0x000fe20003800200 */
[----:B--2---:R-:W-:Y:S01]  /*0330*/  FADD R0, R0, R13 ;  /* 0x0000000d00007221 */ /* 0x004fe20000000000 */
[----:B------:R-:W-:-:S03]  /*0340*/  HFMA2 R13, -RZ, RZ, 3.7421875, 0 ;  /* 0x437c0000ff0d7431 */ /* 0x000fc600000001ff */
[----:B------:R-:W-:-:S04]  /*0350*/  FFMA.SAT R2, R0, -R15, 0.5 ;  /* 0x3f00000000027423 */ /* 0x000fc8000000280f */
[----:B------:R-:W-:-:S04]  /*0360*/  FFMA.RM R2, R2, R13, 12582913 ;  /* 0x4b40000102027423 */ /* 0x000fc8000000400d */
[C---:B------:R-:W-:Y:S01]  /*0370*/  FADD R13, R2.reuse, -12583039 ;  /* 0xcb40007f020d7421 */ /* 0x040fe20000000000 */
[----:B------:R-:W-:-:S03]  /*0380*/  SHF.L.U32 R2, R2, 0x17, RZ ;  /* 0x0000001702027819 */ /* 0x000fc600000006ff */
[----:B------:R-:W-:-:S04]  /*0390*/  FFMA R13, R0, -1.4426950216293334961, -R13 ;  /* 0xbfb8aa3b000d7823 */ /* 0x000fc8000000080d */
[----:B------:R-:W-:-:S06]  /*03a0*/  FFMA R13, R0, -1.925963033500011079e-08, R13 ;  /* 0xb2a57060000d7823 */ /* 0x000fcc000000000d */
[----:B------:R-:W1:Y:S02]  /*03b0*/  MUFU.EX2 R13, R13 ;  /* 0x0000000d000d7308 */ /* 0x000e640000000800 */
[----:B-1----:R-:W-:-:S05]  /*03c0*/  FFMA R0, R2, R13, 1 ;  /* 0x3f80000002007423 */ /* 0x002fca000000000d */
[----:B------:R-:W-:-:S04]  /*03d0*/  IADD3 R2, PT, PT, R0, 0x1800000, RZ ;  /* 0x0180000000027810 */ /* 0x000fc80007ffe0ff */
[----:B------:R-:W-:-:S04]  /*03e0*/  LOP3.LUT R2, R2, 0x7f800000, RZ, 0xc0, !PT ;  /* 0x7f80000002027812 */ /* 0x000fc800078ec0ff */
[----:B------:R-:W-:-:S13]  /*03f0*/  ISETP.GT.U32.AND P0, PT, R2, 0x1ffffff, PT ;  /* 0x01ffffff0200780c */ /* 0x000fda0003f04070 */
[----:B0-----:R-:W-:Y:S05]  /*0400*/  @P0 BRA `(.L_x_5) ;  /* 0x0000000000100947 */ /* 0x001fea0003800000 */
[----:B------:R-:W-:-:S07]  /*0410*/  MOV R14, 0x430 ;  /* 0x00000430000e7802 */ /* 0x000fce0000000f00 */
[----:B------:R-:W-:Y:S05]  /*0420*/  CALL.REL.NOINC `($__internal_0_$__cuda_sm20_rcp_rn_f32_slowpath) ;  /* 0x0000000400747944 */ /* 0x000fea0003c00000 */
[----:B------:R-:W-:Y:S01]  /*0430*/  MOV R13, R0 ;  /* 0x00000000000d7202 */ /* 0x000fe20000000f00 */
[----:B------:R-:W-:Y:S06]  /*0440*/  BRA `(.L_x_6) ;  /* 0x0000000000107947 */ /* 0x000fec0003800000 */
.L_x_5:
[----:B------:R-:W0:Y:S02]  /*0450*/  MUFU.RCP R13, R0 ;  /* 0x00000000000d7308 */ /* 0x000e240000001000 */
[----:B0-----:R-:W-:-:S04]  /*0460*/  FFMA R2, R0, R13, -1 ;  /* 0xbf80000000027423 */ /* 0x001fc8000000000d */
[----:B------:R-:W-:-:S04]  /*0470*/  FADD.FTZ R2, -R2, -RZ ;  /* 0x800000ff02027221 */ /* 0x000fc80000010100 */
[----:B------:R-:W-:-:S07]  /*0480*/  FFMA R13, R13, R2, R13 ;  /* 0x000000020d0d7223 */ /* 0x000fce000000000d */
.L_x_6:
[----:B------:R-:W-:Y:S05]  /*0490*/  BSYNC.RECONVERGENT B0 ;  /* 0x0000000000007941 */ /* 0x000fea0003800200 */
.L_x_4:
[----:B------:R0:W-:Y:S04]  /*04a0*/  STG.E desc[UR4][R4.64+0x800], R13 ;  /* 0x0008000d04007986 */ /* 0x0001e8000c101904 */
[----:B------:R-:W2:Y:S04]  /*04b0*/  LDG.E R0, desc[UR4][R4.64+0x1000] ;  /* 0x0010000404007981 */ /* 0x000ea8000c1e1900 */
[----:B------:R-:W2:Y:S01]  /*04c0*/  LDG.E R15, desc[UR4][R6.64+0x1000] ;  /* 0x00100004060f7981 */ /* 0x000ea2000c1e1900 */
[----:B------:R-:W-:Y:S02]  /*04d0*/  HFMA2 R14, -RZ, RZ, 1.125, -9232 ;  /* 0x3c80f082ff0e7431 */ /* 0x000fe400000001ff */
[----:B------:R-:W-:-:S02]  /*04e0*/  IMAD.MOV.U32 R19, RZ, RZ, 0x3f800000 ;  /* 0x3f800000ff137424 */ /* 0x000fc400078e00ff */
[----:B--2---:R-:W-:-:S04]  /*04f0*/  FADD R15, R0, R15 ;  /* 0x0000000f000f7221 */ /* 0x004fc80000000000 */
[C---:B------:R-:W-:Y:S01]  /*0500*/  FMUL R0, |R15|.reuse, 2.8853900432586669922 ;  /* 0x4038aa3b0f007820 */ /* 0x040fe20000400200 */
[C---:B------:R-:W-:Y:S01]  /*0510*/  FMUL R17, R15.reuse, R15 ;  /* 0x0000000f0f117220 */ /* 0x040fe20000400000 */
[C---:B------:R-:W-:Y:S02]  /*0520*/  FSETP.GE.AND P1, PT, |R15|.reuse, 0.60000002384185791016, PT ;  /* 0x3f19999a0f00780b */ /* 0x040fe40003f26200 */
[----:B------:R-:W-:Y:S01]  /*0530*/  FSETP.GE.AND P0, PT, |R15|, 9.010913848876953125, PT ;  /* 0x41102cb40f00780b */ /* 0x000fe20003f06200 */
[C---:B------:R-:W-:Y:S01]  /*0540*/  FFMA R14, R17.reuse, R14, -0.052303962409496307373 ;  /* 0xbd563cae110e7423 */ /* 0x040fe2000000000e */
[----:B------:R-:W1:Y:S03]  /*0550*/  MUFU.EX2 R0, R0 ;  /* 0x0000000000007308 */ /* 0x000e660000000800 */
[----:B------:R-:W-:Y:S01]  /*0560*/  FFMA R14, R17, R14, 0.1331529766321182251 ;  /* 0x3e085941110e7423 */ /* 0x000fe2000000000e */
[----:B-1----:R-:W-:-:S03]  /*0570*/  FADD R2, R0, 1 ;  /* 0x3f80000000027421 */ /* 0x002fc60000000000 */
[----:B------:R-:W-:-:S04]  /*0580*/  FFMA R0, R17, R14, -0.33332768082618713379 ;  /* 0xbeaaa9ed11007423 */ /* 0x000fc8000000000e */
[----:B------:R-:W-:Y:S01]  /*0590*/  FFMA R0, R17, R0, RZ ;  /* 0x0000000011007223 */ /* 0x000fe200000000ff */
[----:B------:R-:W1:Y:S02]  /*05a0*/  MUFU.RCP R2, R2 ;  /* 0x0000000200027308 */ /* 0x000e640000001000 */
[----:B-1----:R-:W-:-:S05]  /*05b0*/  FFMA R12, R2, -2, R19 ;  /* 0xc0000000020c7823 */ /* 0x002fca0000000013 */
[----:B------:R-:W-:-:S04]  /*05c0*/  FSEL R12, R12, 1, !P0 ;  /* 0x3f8000000c0c7808 */ /* 0x000fc80004000000 */
[--C-:B------:R-:W-:Y:S01]  /*05d0*/  LOP3.LUT R12, R12, 0x80000000, R15.reuse, 0xb8, !PT ;  /* 0x800000000c0c7812 */ /* 0x100fe200078eb80f */
[----:B------:R-:W-:Y:S02]  /*05e0*/  @!P1 FFMA R12, R15, R0, R15 ;  /* 0x000000000f0c9223 */ /* 0x000fe4000000000f */
[----:B------:R-:W2:Y:S04]  /*05f0*/  LDG.E R0, desc[UR4][R4.64+0x1800] ;  /* 0x0018000404007981 */ /* 0x000ea8000c1e1900 */
[----:B------:R0:W-:Y:S04]  /*0600*/  STG.E desc[UR4][R4.64+0x1000], R12 ;  /* 0x0010000c04007986 */ /* 0x0001e8000c101904 */
[----:B------:R-:W2:Y:S01]  /*0610*/  LDG.E R7, desc[UR4][R6.64+0x1800] ;  /* 0x0018000406077981 */ /* 0x000ea2000c1e1900 */
[----:B------:R-:W-:Y:S01]  /*0620*/  HFMA2 R17, -RZ, RZ, 3.7421875, 0 ;  /* 0x437c0000ff117431 */ /* 0x000fe200000001ff */
[----:B------:R-:W-:Y:S01]  /*0630*/  MOV R15, 0x3bbb989d ;  /* 0x3bbb989d000f7802 */ /* 0x000fe20000000f00 */
[----:B------:R-:W-:Y:S01]  /*0640*/  BSSY.RECONVERGENT B0, `(.L_x_7) ;  /* 0x0000016000007945 */ /* 0x000fe20003800200 */
[----:B--2---:R-:W-:-:S04]  /*0650*/  FADD R0, R0, R7 ;  /* 0x0000000700007221 */ /* 0x004fc80000000000 */
        /* <DEDUP_REMOVED lines=16> */
.L_x_8:
[----:B------:R-:W0:Y:S02]  /*0760*/  MUFU.RCP R15, R0 ;  /* 0x00000000000f7308 */ /* 0x000e240000001000 */
[----:B0-----:R-:W-:-:S04]  /*0770*/  FFMA R2, R0, R15, -1 ;  /* 0xbf80000000027423 */ /* 0x001fc8000000000f */
[----:B------:R-:W-:-:S04]  /*0780*/  FADD.FTZ R2, -R2, -RZ ;  /* 0x800000ff02027221 */ /* 0x000fc80000010100 */
[----:B------:R-:W-:-:S07]  /*0790*/  FFMA R15, R15, R2, R15 ;  /* 0x000000020f0f7223 */ /* 0x000fce000000000f */
.L_x_9:
[----:B------:R-:W-:Y:S05]  /*07a0*/  BSYNC.RECONVERGENT B0 ;  /* 0x0000000000007941 */ /* 0x000fea0003800200 */
.L_x_7:
[----:B------:R-:W0:Y:S01]  /*07b0*/  LDC R17, c[0x0][0x384] ;  /* 0x0000e100ff117b82 */ /* 0x000e220000000800 */
[----:B------:R-:W-:Y:S01]  /*07c0*/  IMAD R3, R3, 0x20, R8 ;  /* 0x0000002003037824 */ /* 0x000fe200078e0208 */
[----:B------:R-:W-:Y:S04]  /*07d0*/  STG.E desc[UR4][R4.64+0x1800], R15 ;  /* 0x0018000f04007986 */ /* 0x000fe8000c101904 */
[----:B------:R-:W-:Y:S02]  /*07e0*/  LEA R10, R3, R10, 0x9 ;  /* 0x0000000a030a7211 */ /* 0x000fe400078e48ff */
[----:B------:R-:W1:Y:S03]  /*07f0*/  LDC.64 R6, c[0x0][0x398] ;  /* 0x0000e600ff067b82 */ /* 0x000e660000000a00 */
[----:B0-----:R-:W-:-:S05]  /*0800*/  IMAD R10, R17, 0x198000, R10 ;  /* 0x00198000110a7824 */ /* 0x001fca00078e020a */
[----:B------:R-:W-:-:S04]  /*0810*/  LEA R9, R9, R10, 0xf ;  /* 0x0000000a09097211 */ /* 0x000fc800078e78ff */
[----:B------:R-:W-:-:S05]  /*0820*/  IADD3 R3, PT, PT, R9, -0x7f8000, RZ ;  /* 0xff80800009037810 */ /* 0x000fca0007ffe0ff */
[----:B-1----:R-:W-:Y:S01]  /*0830*/  IMAD.WIDE R6, R3, 0x4, R6 ;  /* 0x0000000403067825 */ /* 0x002fe200078e0206 */
[----:B------:R-:W-:-:S03]  /*0840*/  MOV R10, 0x3c80f082 ;  /* 0x3c80f082000a7802 */ /* 0x000fc60000000f00 */
[----:B------:R-:W-:Y:S01]  /*0850*/  HFMA2 R19, -RZ, RZ, 1.875, 0 ;  /* 0x3f800000ff137431 */ /* 0x000fe200000001ff */
[----:B------:R-:W0:Y:S01]  /*0860*/  LDC.64 R2, c[0x0][0x3a0] ;  /* 0x0000e800ff027b82 */ /* 0x000e220000000a00 */
[----:B------:R-:W2:Y:S02]  /*0870*/  LDG.E R0, desc[UR4][R6.64] ;  /* 0x0000000406007981 */ /* 0x000ea4000c1e1900 */
[----:B--2---:R-:W-:-:S04]  /*0880*/  FMUL R13, R0, R13 ;  /* 0x0000000d000d7220 */ /* 0x004fc80000400000 */
[----:B------:R-:W-:-:S05]  /*0890*/  FFMA R13, R12, R11, R13 ;  /* 0x0000000b0c0d7223 */ /* 0x000fca000000000d */
[----:B------:R1:W-:Y:S04]  /*08a0*/  STG.E desc[UR4][R6.64+0x20000], R13 ;  /* 0x0200000d06007986 */ /* 0x0003e8000c101904 */
[----:B------:R-:W2:Y:S01]  /*08b0*/  LDG.E R17, desc[UR4][R4.64+0x1800] ;  /* 0x0018000404117981 */ /* 0x000ea2000c1e1900 */
[C---:B------:R-:W-:Y:S01]  /*08c0*/  FMUL R0, |R13|.reuse, 2.8853900432586669922 ;  /* 0x4038aa3b0d007820 */ /* 0x040fe20000400200 */
[C---:B------:R-:W-:Y:S01]  /*08d0*/  FMUL R11, R13.reuse, R13 ;  /* 0x0000000d0d0b7220 */ /* 0x040fe20000400000 */
[----:B------:R-:W-:Y:S01]  /*08e0*/  FSETP.GE.AND P1, PT, |R13|, 0.60000002384185791016, PT ;  /* 0x3f19999a0d00780b */ /* 0x000fe20003f26200 */
[----:B------:R-:W-:Y:S01]  /*08f0*/  VIADD R9, R9, 0xff9a8000 ;  /* 0xff9a800009097836 */ /* 0x000fe20000000000 */
[----:B------:R-:W-:Y:S01]  /*0900*/  FSETP.GE.AND P0, PT, |R13|, 9.010913848876953125, PT ;  /* 0x41102cb40d00780b */ /* 0x000fe20003f06200 */
[----:B------:R-:W-:Y:S01]  /*0910*/  FFMA R10, R11, R10, -0.052303962409496307373 ;  /* 0xbd563cae0b0a7423 */ /* 0x000fe2000000000a */
[----:B------:R-:W3:Y:S01]  /*0920*/  MUFU.EX2 R0, R0 ;  /* 0x0000000000007308 */ /* 0x000ee20000000800 */
[----:B0-----:R-:W-:-:S04]  /*0930*/  IMAD.WIDE R2, R9, 0x4, R2 ;  /* 0x0000000409027825 */ /* 0x001fc800078e0202 */
[----:B---3--:R-:W-:Y:S01]  /*0940*/  FADD R8, R0, 1 ;  /* 0x3f80000000087421 */ /* 0x008fe20000000000 */
[----:B------:R-:W-:-:S04]  /*0950*/  FFMA R0, R11, R10, 0.1331529766321182251 ;  /* 0x3e0859410b007423 */ /* 0x000fc8000000000a */
[C---:B------:R-:W-:Y:S01]  /*0960*/  FFMA R0, R11.reuse, R0, -0.33332768082618713379 ;  /* 0xbeaaa9ed0b007423 */ /* 0x040fe20000000000 */
[----:B------:R-:W1:Y:S03]  /*0970*/  MUFU.RCP R8, R8 ;  /* 0x0000000800087308 */ /* 0x000e660000001000 */
[----:B------:R-:W-:Y:S01]  /*0980*/  FFMA R0, R11, R0, RZ ;  /* 0x000000000b007223 */ /* 0x000fe200000000ff */
[----:B-1----:R-:W-:-:S05]  /*0990*/  FFMA R6, R8, -2, R19 ;  /* 0xc000000008067823 */ /* 0x002fca0000000013 */
[----:B------:R-:W-:-:S04]  /*09a0*/  FSEL R6, R6, 1, !P0 ;  /* 0x3f80000006067808 */ /* 0x000fc80004000000 */
[--C-:B------:R-:W-:Y:S01]  /*09b0*/  LOP3.LUT R6, R6, 0x80000000, R13.reuse, 0xb8, !PT ;  /* 0x8000000006067812 */ /* 0x100fe200078eb80d */
[----:B------:R-:W-:-:S04]  /*09c0*/  @!P1 FFMA R6, R13, R0, R13 ;  /* 0x000000000d069223 */ /* 0x000fc8000000000d */
[----:B--2---:R-:W-:-:S05]  /*09d0*/  FMUL R17, R6, R17 ;  /* 0x0000001106117220 */ /* 0x004fca0000400000 */
[----:B------:R-:W-:Y:S01]  /*09e0*/  STG.E desc[UR4][R2.64], R17 ;  /* 0x0000001102007986 */ /* 0x000fe2000c101904 */
[----:B------:R-:W-:Y:S05]  /*09f0*/  EXIT ;  /* 0x000000000000794d */ /* 0x000fea0003800000 */
        .weak           $__internal_0_$__cuda_sm20_rcp_rn_f32_slowpath
        .type           $__internal_0_$__cuda_sm20_rcp_rn_f32_slowpath,@function
        .size           $__internal_0_$__cuda_sm20_rcp_rn_f32_slowpath,(.L_x_72 - $__internal_0_$__cuda_sm20_rcp_rn_f32_slowpath)
$__internal_0_$__cuda_sm20_rcp_rn_f32_slowpath:
[----:B------:R-:W-:Y:S01]  /*0a00*/  SHF.L.U32 R2, R0, 0x1, RZ ;  /* 0x0000000100027819 */ /* 0x000fe200000006ff */
[----:B------:R-:W-:Y:S03]  /*0a10*/  BSSY.RECONVERGENT B1, `(.L_x_10) ;  /* 0x0000030000017945 */ /* 0x000fe60003800200 */
[----:B------:R-:W-:-:S04]  /*0a20*/  SHF.R.U32.HI R2, RZ, 0x18, R2 ;  /* 0x00000018ff027819 */ /* 0x000fc80000011602 */
[----:B------:R-:W-:-:S13]  /*0a30*/  ISETP.NE.U32.AND P0, PT, R2, RZ, PT ;  /* 0x000000ff0200720c */ /* 0x000fda0003f05070 */
[----:B------:R-:W-:Y:S05]  /*0a40*/  @P0 BRA `(.L_x_11) ;  /* 0x0000000000280947 */ /* 0x000fea0003800000 */
[----:B------:R-:W-:-:S04]  /*0a50*/  SHF.L.U32 R2, R0, 0x1, RZ ;  /* 0x0000000100027819 */ /* 0x000fc800000006ff */
[----:B------:R-:W-:-:S13]  /*0a60*/  ISETP.NE.AND P0, PT, R2, RZ, PT ;  /* 0x000000ff0200720c */ /* 0x000fda0003f05270 */
[----:B------:R-:W-:Y:S01]  /*0a70*/  @P0 FFMA R16, R0, 1.84467440737095516160e+19, RZ ;  /* 0x5f80000000100823 */ /* 0x000fe200000000ff */
[----:B------:R-:W-:Y:S08]  /*0a80*/  @!P0 MUFU.RCP R15, R0 ;  /* 0x00000000000f8308 */ /* 0x000ff00000001000 */
[----:B------:R-:W0:Y:S02]  /*0a90*/  @P0 MUFU.RCP R17, R16 ;  /* 0x0000001000110308 */ /* 0x000e240000001000 */
[----:B0-----:R-:W-:-:S04]  /*0aa0*/  @P0 FFMA R2, R16, R17, -1 ;  /* 0xbf80000010020423 */ /* 0x001fc80000000011 */
[----:B------:R-:W-:-:S04]  /*0ab0*/  @P0 FADD.FTZ R2, -R2, -RZ ;  /* 0x800000ff02020221 */ /* 0x000fc80000010100 */
[----:B------:R-:W-:-:S04]  /*0ac0*/  @P0 FFMA R2, R17, R2, R17 ;  /* 0x0000000211020223 */ /* 0x000fc80000000011 */
[----:B------:R-:W-:Y:S01]  /*0ad0*/  @P0 FFMA R15, R2, 1.84467440737095516160e+19, RZ ;  /* 0x5f800000020f0823 */ /* 0x000fe200000000ff */
[----:B------:R-:W-:Y:S06]  /*0ae0*/  BRA `(.L_x_12) ;  /* 0x0000000000887947 */ /* 0x000fec0003800000 */
.L_x_11:
[----:B------:R-:W-:-:S04]  /*0af0*/  IADD3 R15, PT, PT, R2, -0xfd, RZ ;  /* 0xffffff03020f7810 */ /* 0x000fc80007ffe0ff */
[----:B------:R-:W-:-:S13]  /*0b00*/  ISETP.GT.U32.AND P0, PT, R15, 0x1, PT ;  /* 0x000000010f00780c */ /* 0x000fda0003f04070 */
[----:B------:R-:W-:Y:S05]  /*0b10*/  @P0 BRA `(.L_x_13) ;  /* 0x0000000000780947 */ /* 0x000fea0003800000 */
[----:B------:R-:W-:Y:S01]  /*0b20*/  LOP3.LUT R16, R0, 0x7fffff, RZ, 0xc0, !PT ;  /* 0x007fffff00107812 */ /* 0x000fe200078ec0ff */
[----:B------:R-:W-:-:S03]  /*0b30*/  HFMA2 R20, -RZ, RZ, 0, 1.78813934326171875e-07 ;  /* 0x00000003ff147431 */ /* 0x000fc600000001ff */
[----:B------:R-:W-:-:S04]  /*0b40*/  LOP3.LUT R16, R16, 0x3f800000, RZ, 0xfc, !PT ;  /* 0x3f80000010107812 */ /* 0x000fc800078efcff */
[----:B------:R-:W0:Y:S01]  /*0b50*/  MUFU.RCP R17, R16 ;  /* 0x0000001000117308 */ /* 0x000e220000001000 */
[----:B------:R-:W-:Y:S01]  /*0b60*/  SHF.L.U32 R21, R20, R15, RZ ;  /* 0x0000000f14157219 */ /* 0x000fe200000006ff */
[----:B0-----:R-:W-:-:S04]  /*0b70*/  FFMA R18, R16, R17, -1 ;  /* 0xbf80000010127423 */ /* 0x001fc80000000011 */
[----:B------:R-:W-:-:S04]  /*0b80*/  FADD.FTZ R18, -R18, -RZ ;  /* 0x800000ff12127221 */ /* 0x000fc80000010100 */
[CCC-:B------:R-:W-:Y:S01]  /*0b90*/  FFMA.RM R19, R17.reuse, R18.reuse, R17.reuse ;  /* 0x0000001211137223 */ /* 0x1c0fe20000004011 */
[----:B------:R-:W-:-:S04]  /*0ba0*/  FFMA.RP R18, R17, R18, R17 ;  /* 0x0000001211127223 */ /* 0x000fc80000008011 */
[C---:B------:R-:W-:Y:S02]  /*0bb0*/  LOP3.LUT R17, R19.reuse, 0x7fffff, RZ, 0xc0, !PT ;  /* 0x007fffff13117812 */ /* 0x040fe400078ec0ff */
[----:B------:R-:W-:Y:S02]  /*0bc0*/  FSETP.NEU.FTZ.AND P0, PT, R19, R18, PT ;  /* 0x000000121300720b */ /* 0x000fe40003f1d000 */
[----:B------:R-:W-:Y:S02]  /*0bd0*/  LOP3.LUT R18, R17, 0x800000, RZ, 0xfc, !PT ;  /* 0x0080000011127812 */ /* 0x000fe400078efcff */
[----:B------:R-:W-:Y:S02]  /*0be0*/  SEL R17, RZ, 0xffffffff, !P0 ;  /* 0xffffffffff117807 */ /* 0x000fe40004000000 */
[----:B------:R-:W-:Y:S02]  /*0bf0*/  LOP3.LUT R16, R21, R18, RZ, 0xc0, !PT ;  /* 0x0000001215107212 */ /* 0x000fe400078ec0ff */
[----:B------:R-:W-:-:S02]  /*0c00*/  IADD3 R17, PT, PT, -R17, RZ, RZ ;  /* 0x000000ff11117210 */ /* 0x000fc40007ffe1ff */
[-C--:B------:R-:W-:Y:S02]  /*0c10*/  SHF.R.U32.HI R16, RZ, R15.reuse, R16 ;  /* 0x0000000fff107219 */ /* 0x080fe40000011610 */
[----:B------:R-:W-:Y:S02]  /*0c20*/  LOP3.LUT P1, RZ, R17, R15, R18, 0xf8, !PT ;  /* 0x0000000f11ff7212 */ /* 0x000fe4000782f812 */
[C---:B------:R-:W-:Y:S02]  /*0c30*/  LOP3.LUT P0, RZ, R16.reuse, 0x1, RZ, 0xc0, !PT ;  /* 0x0000000110ff7812 */ /* 0x040fe4000780c0ff */
[----:B------:R-:W-:-:S04]  /*0c40*/  LOP3.LUT P2, RZ, R16, 0x2, RZ, 0xc0, !PT ;  /* 0x0000000210ff7812 */ /* 0x000fc8000784c0ff */
[----:B------:R-:W-:Y:S02]  /*0c50*/  PLOP3.LUT P0, PT, P0, P1, P2, 0xe0, 0x0 ;  /* 0x000000000000781c */ /* 0x000fe40000703c20 */
[----:B------:R-:W-:Y:S02]  /*0c60*/  LOP3.LUT P1, RZ, R0, 0x7fffff, RZ, 0xc0, !PT ;  /* 0x007fffff00ff7812 */ /* 0x000fe4000782c0ff */
[----:B------:R-:W-:-:S05]  /*0c70*/  SEL R15, RZ, 0x1, !P0 ;  /* 0x00000001ff0f7807 */ /* 0x000fca0004000000 */
[----:B------:R-:W-:-:S05]  /*0c80*/  IMAD.MOV R15, RZ, RZ, -R15 ;  /* 0x000000ffff0f7224 */ /* 0x000fca00078e0a0f */
[----:B------:R-:W-:Y:S02]  /*0c90*/  ISETP.GE.AND P0, PT, R15, RZ, PT ;  /* 0x000000ff0f00720c */ /* 0x000fe40003f06270 */
[----:B------:R-:W-:-:S04]  /*0ca0*/  IADD3 R15, PT, PT, R2, -0xfc, RZ ;  /* 0xffffff04020f7810 */ /* 0x000fc80007ffe0ff */
[----:B------:R-:W-:-:S07]  /*0cb0*/  SHF.R.U32.HI R15, RZ, R15, R18 ;  /* 0x0000000fff0f7219 */ /* 0x000fce0000011612 */
[----:B------:R-:W-:-:S04]  /*0cc0*/  @!P0 IADD3 R15, PT, PT, R15, 0x1, RZ ;  /* 0x000000010f0f8810 */ /* 0x000fc80007ffe0ff */
[----:B------:R-:W-:-:S04]  /*0cd0*/  @!P1 SHF.L.U32 R15, R15, 0x1, RZ ;  /* 0x000000010f0f9819 */ /* 0x000fc800000006ff */
[----:B------:R-:W-:Y:S01]  /*0ce0*/  LOP3.LUT R15, R15, 0x80000000, R0, 0xf8, !PT ;  /* 0x800000000f0f7812 */ /* 0x000fe200078ef800 */
[----:B------:R-:W-:Y:S06]  /*0cf0*/  BRA `(.L_x_12) ;  /* 0x0000000000047947 */ /* 0x000fec0003800000 */
.L_x_13:
[----:B------:R0:W1:Y:S02]  /*0d00*/  MUFU.RCP R15, R0 ;  /* 0x00000000000f7308 */ /* 0x0000640000001000 */
.L_x_12:
[----:B------:R-:W-:Y:S05]  /*0d10*/  BSYNC.RECONVERGENT B1 ;  /* 0x0000000000017941 */ /* 0x000fea0003800200 */
.L_x_10:
[----:B01----:R-:W-:Y:S01]  /*0d20*/  MOV R0, R15 ;  /* 0x0000000f00007202 */ /* 0x003fe20000000f00 */
[----:B------:R-:W-:-:S04]  /*0d30*/  HFMA2 R15, -RZ, RZ, 0, 0 ;  /* 0x00000000ff0f7431 */ /* 0x000fc800000001ff */
[----:B------:R-:W-:Y:S05]  /*0d40*/  RET.REL.NODEC R14 `(_Z10_kernel_17iiiPfS_S_S_) ;  /* 0xfffffff00eac7950 */ /* 0x000fea0003c3ffff */
.L_x_14:
        /* <DEDUP_REMOVED lines=11> */
.L_x_72:


//--------------------- .text._Z10_kernel_16iiiPfS_S_S_ --------------------------
	.section	.text._Z10_kernel_16iiiPfS_S_S_,"ax",@progbits
	.align	128
.text._Z10_kernel_16iiiPfS_S_S_:
        .type           _Z10_kernel_16iiiPfS_S_S_,@function
        .size           _Z10_kernel_16iiiPfS_S_S_,(.L_x_74 - _Z10_kernel_16iiiPfS_S_S_)
        .other          _Z10_kernel_16iiiPfS_S_S_,@"STO_CUDA_ENTRY STV_DEFAULT"
_Z10_kernel_16iiiPfS_S_S_:
        /* <DEDUP_REMOVED lines=38> */
[----:B------:R-:W-:Y:S05]  /*0260*/  CALL.REL.NOINC `($__internal_1_$__cuda_sm20_rcp_rn_f32_slowpath) ;  /* 0x0000000400e47944 */ /* 0x000fea0003c00000 */
[----:B------:R-:W-:Y:S01]  /*0270*/  MOV R11, R0 ;  /* 0x00000000000b7202 */ /* 0x000fe20000000f00 */
[----:B------:R-:W-:Y:S06]  /*0280*/  BRA `(.L_x_17) ;  /* 0x0000000000107947 */ /* 0x000fec0003800000 */
.L_x_16:
[----:B------:R-:W0:Y:S02]  /*0290*/  MUFU.RCP R11, R0 ;  /* 0x00000000000b7308 */ /* 0x000e240000001000 */
[----:B0-----:R-:W-:-:S04]  /*02a0*/  FFMA R2, R0, R11, -1 ;  /* 0xbf80000000027423 */ /* 0x001fc8000000000b */
[----:B------:R-:W-:-:S04]  /*02b0*/  FADD.FTZ R2, -R2, -RZ ;  /* 0x800000ff02027221 */ /* 0x000fc80000010100 */
[----:B------:R-:W-:-:S07]  /*02c0*/  FFMA R11, R11, R2, R11 ;  /* 0x000000020b0b7223 */ /* 0x000fce000000000b */
.L_x_17:
[----:B------:R-:W-:Y:S05]  /*02d0*/  BSYNC.RECONVERGENT B0 ;  /* 0x0000000000007941 */ /* 0x000fea0003800200 */
.L_x_15:
        /* <DEDUP_REMOVED lines=20> */
[----:B------:R-:W-:Y:S05]  /*0420*/  CALL.REL.NOINC `($__internal_1_$__cuda_sm20_rcp_rn_f32_slowpath) ;  /* 0x0000000400747944 */ /* 0x000fea0003c00000 */
[----:B------:R-:W-:Y:S01]  /*0430*/  MOV R13, R0 ;  /* 0x00000000000d7202 */ /* 0x000fe20000000f00 */
[----:B------:R-:W-:Y:S06]  /*0440*/  BRA `(.L_x_20) ;  /* 0x0000000000107947 */ /* 0x000fec0003800000 */
.L_x_19:
[----:B------:R-:W0:Y:S02]  /*0450*/  MUFU.RCP R13, R0 ;  /* 0x00000000000d7308 */ /* 0x000e240000001000 */
[----:B0-----:R-:W-:-:S04]  /*0460*/  FFMA R2, R0, R13, -1 ;  /* 0xbf80000000027423 */ /* 0x001fc8000000000d */
[----:B------:R-:W-:-:S04]  /*0470*/  FADD.FTZ R2, -R2, -RZ ;  /* 0x800000ff02027221 */ /* 0x000fc80000010100 */
[----:B------:R-:W-:-:S07]  /*0480*/  FFMA R13, R13, R2, R13 ;  /* 0x000000020d0d7223 */ /* 0x000fce000000000d */
.L_x_20:
[----:B------:R-:W-:Y:S05]  /*0490*/  BSYNC.RECONVERGENT B0 ;  /* 0x0000000000007941 */ /* 0x000fea0003800200 */
.L_x_18:
        /* <DEDUP_REMOVED lines=44> */
.L_x_22:
[----:B------:R-:W0:Y:S02]  /*0760*/  MUFU.RCP R15, R0 ;  /* 0x00000000000f7308 */ /* 0x000e240000001000 */
[----:B0-----:R-:W-:-:S04]  /*0770*/  FFMA R2, R0, R15, -1 ;  /* 0xbf80000000027423 */ /* 0x001fc8000000000f */
[----:B------:R-:W-:-:S04]  /*0780*/  FADD.FTZ R2, -R2, -RZ ;  /* 0x800000ff02027221 */ /* 0x000fc80000010100 */
[----:B------:R-:W-:-:S07]  /*0790*/  FFMA R15, R15, R2, R15 ;  /* 0x000000020f0f7223 */ /* 0x000fce000000000f */
.L_x_23:
[----:B------:R-:W-:Y:S05]  /*07a0*/  BSYNC.RECONVERGENT B0 ;  /* 0x0000000000007941 */ /* 0x000fea0003800200 */
.L_x_21:
        /* <DEDUP_REMOVED lines=37> */
        .weak           $__internal_1_$__cuda_sm20_rcp_rn_f32_slowpath
        .type           $__internal_1_$__cuda_sm20_rcp_rn_f32_slowpath,@function
        .size           $__internal_1_$__cuda_sm20_rcp_rn_f32_slowpath,(.L_x_74 - $__internal_1_$__cuda_sm20_rcp_rn_f32_slowpath)
$__internal_1_$__cuda_sm20_rcp_rn_f32_slowpath:
        /* <DEDUP_REMOVED lines=15> */
.L_x_25:
        /* <DEDUP_REMOVED lines=33> */
.L_x_27:
[----:B------:R0:W1:Y:S02]  /*0d00*/  MUFU.RCP R15, R0 ;  /* 0x00000000000f7308 */ /* 0x0000640000001000 */
.L_x_26:
[----:B------:R-:W-:Y:S05]  /*0d10*/  BSYNC.RECONVERGENT B1 ;  /* 0x0000000000017941 */ /* 0x000fea0003800200 */
.L_x_24:
[----:B01----:R-:W-:Y:S01]  /*0d20*/  MOV R0, R15 ;  /* 0x0000000f00007202 */ /* 0x003fe20000000f00 */
[----:B------:R-:W-:-:S04]  /*0d30*/  HFMA2 R15, -RZ, RZ, 0, 0 ;  /* 0x00000000ff0f7431 */ /* 0x000fc800000001ff */
[----:B------:R-:W-:Y:S05]  /*0d40*/  RET.REL.NODEC R14 `(_Z10_kernel_16iiiPfS_S_S_) ;  /* 0xfffffff00eac7950 */ /* 0x000fea0003c3ffff */
.L_x_28:
        /* <DEDUP_REMOVED lines=11> */
.L_x_74:


//--------------------- .text._Z10_kernel_15iiPf  --------------------------
	.section	.text._Z10_kernel_15iiPf,"ax",@progbits
	.align	128
.text._Z10_kernel_15iiPf:
        .type           _Z10_kernel_15iiPf,@function
        .size           _Z10_kernel_15iiPf,(.L_x_76 - _Z10_kernel_15iiPf)
        .other          _Z10_kernel_15iiPf,@"STO_CUDA_ENTRY STV_DEFAULT"
_Z10_kernel_15iiPf:
[----:B------:R-:W-:Y:S01]  /*0000*/  LDC R1, c[0x0][0x37c] ;  /* 0x0000df00ff017b82 */ /* 0x000fe20000000800 */
[----:B------:R-:W0:Y:S07]  /*0010*/  S2R R0, SR_CTAID.X ;  /* 0x0000000000007919 */ /* 0x000e2e0000002500 */
[----:B------:R-:W1:Y:S01]  /*0020*/  LDC.64 R6, c[0x0][0x380] ;  /* 0x0000e000ff067b82 */ /* 0x000e620000000a00 */
[----:B------:R-:W2:Y:S01]  /*0030*/  LDCU.64 UR4, c[0x0][0x358] ;  /* 0x00006b00ff0477ac */ /* 0x000ea20008000a00 */
[----:B------:R-:W0:Y:S01]  /*0040*/  S2R R5, SR_TID.X ;  /* 0x0000000000057919 */ /* 0x000e220000002100 */
[----:B------:R-:W3:Y:S01]  /*0050*/  S2R R9, SR_TID.Y ;  /* 0x0000000000097919 */ /* 0x000ee20000002200 */
[----:B------:R-:W4:Y:S01]  /*0060*/  S2R R3, SR_CTAID.Y ;  /* 0x0000000000037919 */ /* 0x000f220000002600 */
[----:B-1----:R-:W-:-:S04]  /*0070*/  IMAD.IADD R7, R6, 0x1, -R7 ;  /* 0x0000000106077824 */ /* 0x002fc800078e0a07 */
[----:B------:R-:W-:Y:S02]  /*0080*/  IMAD R2, R7, 0xa, RZ ;  /* 0x0000000a07027824 */ /* 0x000fe400078e02ff */
[----:B0-----:R-:W-:Y:S02]  /*0090*/  IMAD R0, R0, 0x20, R5 ;  /* 0x0000002000007824 */ /* 0x001fe400078e0205 */
[----:B------:R-:W0:Y:S02]  /*00a0*/  LDC.64 R4, c[0x0][0x388] ;  /* 0x0000e200ff047b82 */ /* 0x000e240000000a00 */
[----:B---3--:R-:W-:-:S04]  /*00b0*/  IMAD R0, R9, 0x200, R0 ;  /* 0x0000020009007824 */ /* 0x008fc800078e0200 */
[----:B----4-:R-:W-:Y:S01]  /*00c0*/  IMAD R0, R3, 0x4000, R0 ;  /* 0x0000400003007824 */ /* 0x010fe200078e0200 */
[----:B------:R-:W-:-:S05]  /*00d0*/  IADD3 R3, PT, PT, R2, R2, RZ ;  /* 0x0000000202037210 */ /* 0x000fca0007ffe0ff */
[----:B------:R-:W-:-:S04]  /*00e0*/  IMAD R3, R3, 0x8000, R0 ;  /* 0x0000800003037824 */ /* 0x000fc800078e0200 */
[----:B------:R-:W-:-:S04]  /*00f0*/  VIADD R3, R3, 0xca8000 ;  /* 0x00ca800003037836 */ /* 0x000fc80000000000 */
[----:B0-----:R-:W-:-:S05]  /*0100*/  IMAD.WIDE R2, R3, 0x4, R4 ;  /* 0x0000000403027825 */ /* 0x001fca00078e0204 */
[----:B--2---:R-:W2:Y:S04]  /*0110*/  LDG.E R6, desc[UR4][R2.64] ;  /* 0x0000000402067981 */ /* 0x004ea8000c1e1900 */
[----:B------:R-:W2:Y:S01]  /*0120*/  LDG.E R9, desc[UR4][R2.64+0x20000] ;  /* 0x0200000402097981 */ /* 0x000ea2000c1e1900 */
[----:B------:R-:W-:-:S05]  /*0130*/  IMAD R0, R7, 0x50000, R0 ;  /* 0x0005000007007824 */ /* 0x000fca00078e0200 */
[----:B------:R-:W-:-:S05]  /*0140*/  IADD3 R7, PT, PT, R0, 0x8000, RZ ;  /* 0x0000800000077810 */ /* 0x000fca0007ffe0ff */
[----:B------:R-:W-:Y:S01]  /*0150*/  IMAD.WIDE R4, R7, 0x4, R4 ;  /* 0x0000000407047825 */ /* 0x000fe200078e0204 */
[----:B--2---:R-:W-:-:S05]  /*0160*/  FMNMX R9, R6, R9, !PT ;  /* 0x0000000906097209 */ /* 0x004fca0007800000 */
[----:B------:R0:W-:Y:S04]  /*0170*/  STG.E desc[UR4][R4.64], R9 ;  /* 0x0000000904007986 */ /* 0x0001e8000c101904 */
[----:B------:R-:W2:Y:S04]  /*0180*/  LDG.E R0, desc[UR4][R2.64+0x40000] ;  /* 0x0400000402007981 */ /* 0x000ea8000c1e1900 */
[----:B------:R-:W2:Y:S02]  /*0190*/  LDG.E R7, desc[UR4][R2.64+0x60000] ;  /* 0x0600000402077981 */ /* 0x000ea4000c1e1900 */
[----:B--2---:R-:W-:-:S05]  /*01a0*/  FMNMX R7, R0, R7, !PT ;  /* 0x0000000700077209 */ /* 0x004fca0007800000 */
[----:B------:R1:W-:Y:S04]  /*01b0*/  STG.E desc[UR4][R4.64+0x20000], R7 ;  /* 0x0200000704007986 */ /* 0x0003e8000c101904 */
[----:B------:R-:W2:Y:S04]  /*01c0*/  LDG.E R0, desc[UR4][R2.64+0x80000] ;  /* 0x0800000402007981 */ /* 0x000ea8000c1e1900 */
[----:B------:R-:W2:Y:S02]  /*01d0*/  LDG.E R11, desc[UR4][R2.64+0xa0000] ;  /* 0x0a000004020b7981 */ /* 0x000ea4000c1e1900 */
[----:B--2---:R-:W-:-:S05]  /*01e0*/  FMNMX R11, R0, R11, !PT ;  /* 0x0000000b000b7209 */ /* 0x004fca0007800000 */
[----:B------:R2:W-:Y:S04]  /*01f0*/  STG.E desc[UR4][R4.64+0x40000], R11 ;  /* 0x0400000b04007986 */ /* 0x0005e8000c101904 */
[----:B------:R-:W3:Y:S04]  /*0200*/  LDG.E R0, desc[UR4][R2.64+0xc0000] ;  /* 0x0c00000402007981 */ /* 0x000ee8000c1e1900 */
[----:B------:R-:W3:Y:S02]  /*0210*/  LDG.E R13, desc[UR4][R2.64+0xe0000] ;  /* 0x0e000004020d7981 */ /* 0x000ee4000c1e1900 */
[----:B---3--:R-:W-:-:S05]  /*0220*/  FMNMX R13, R0, R13, !PT ;  /* 0x0000000d000d7209 */ /* 0x008fca0007800000 */
[----:B------:R3:W-:Y:S04]  /*0230*/  STG.E desc[UR4][R4.64+0x60000], R13 ;  /* 0x0600000d04007986 */ /* 0x0007e8000c101904 */
[----:B------:R-:W4:Y:S04]  /*0240*/  LDG.E R0, desc[UR4][R2.64+0x100000] ;  /* 0x1000000402007981 */ /* 0x000f28000c1e1900 */
[----:B0-----:R-:W4:Y:S02]  /*0250*/  LDG.E R9, desc[UR4][R2.64+0x120000] ;  /* 0x1200000402097981 */ /* 0x001f24000c1e1900 */
[----:B----4-:R-:W-:-:S05]  /*0260*/  FMNMX R9, R0, R9, !PT ;  /* 0x0000000900097209 */ /* 0x010fca0007800000 */
[----:B------:R0:W-:Y:S04]  /*0270*/  STG.E desc[UR4][R4.64+0x80000], R9 ;  /* 0x0800000904007986 */ /* 0x0001e8000c101904 */
[----:B------:R-:W4:Y:S04]  /*0280*/  LDG.E R0, desc[UR4][R2.64+0x140000] ;  /* 0x1400000402007981 */ /* 0x000f28000c1e1900 */
[----:B-1----:R-:W4:Y:S02]  /*0290*/  LDG.E R7, desc[UR4][R2.64+0x160000] ;  /* 0x1600000402077981 */ /* 0x002f24000c1e1900 */
[----:B----4-:R-:W-:-:S05]  /*02a0*/  FMNMX R7, R0, R7, !PT ;  /* 0x0000000700077209 */ /* 0x010fca0007800000 */
[----:B------:R1:W-:Y:S04]  /*02b0*/  STG.E desc[UR4][R4.64+0xa0000], R7 ;  /* 0x0a00000704007986 */ /* 0x0003e8000c101904 */
[----:B------:R-:W4:Y:S04]  /*02c0*/  LDG.E R0, desc[UR4][R2.64+0x180000] ;  /* 0x1800000402007981 */ /* 0x000f28000c1e1900 */
[----:B--2---:R-:W4:Y:S02]  /*02d0*/  LDG.E R11, desc[UR4][R2.64+0x1a0000] ;  /* 0x1a000004020b7981 */ /* 0x004f24000c1e1900 */
[----:B----4-:R-:W-:-:S05]  /*02e0*/  FMNMX R11, R0, R11, !PT ;  /* 0x0000000b000b7209 */ /* 0x010fca0007800000 */
[----:B------:R-:W-:Y:S04]  /*02f0*/  STG.E desc[UR4][R4.64+0xc0000], R11 ;  /* 0x0c00000b04007986 */ /* 0x000fe8000c101904 */
[----:B------:R-:W2:Y:S04]  /*0300*/  LDG.E R0, desc[UR4][R2.64+0x1c0000] ;  /* 0x1c00000402007981 */ /* 0x000ea8000c1e1900 */
[----:B---3--:R-:W2:Y:S02]  /*0310*/  LDG.E R13, desc[UR4][R2.64+0x1e0000] ;  /* 0x1e000004020d7981 */ /* 0x008ea4000c1e1900 */
[----:B--2---:R-:W-:-:S05]  /*0320*/  FMNMX R13, R0, R13, !PT ;  /* 0x0000000d000d7209 */ /* 0x004fca0007800000 */
[----:B------:R-:W-:Y:S04]  /*0330*/  STG.E desc[UR4][R4.64+0xe0000], R13 ;  /* 0x0e00000d04007986 */ /* 0x000fe8000c101904 */
[----:B------:R-:W2:Y:S04]  /*0340*/  LDG.E R0, desc[UR4][R2.64+0x200000] ;  /* 0x2000000402007981 */ /* 0x000ea8000c1e1900 */
[----:B0-----:R-:W2:Y:S02]  /*0350*/  LDG.E R9, desc[UR4][R2.64+0x220000] ;  /* 0x2200000402097981 */ /* 0x001ea4000c1e1900 */
[----:B--2---:R-:W-:-:S05]  /*0360*/  FMNMX R9, R0, R9, !PT ;  /* 0x0000000900097209 */ /* 0x004fca0007800000 */
[----:B------:R-:W-:Y:S04]  /*0370*/  STG.E desc[UR4][R4.64+0x100000], R9 ;  /* 0x1000000904007986 */ /* 0x000fe8000c101904 */
[----:B------:R-:W2:Y:S04]  /*0380*/  LDG.E R0, desc[UR4][R2.64+0x240000] ;  /* 0x2400000402007981 */ /* 0x000ea8000c1e1900 */
[----:B-1----:R-:W2:Y:S02]  /*0390*/  LDG.E R7, desc[UR4][R2.64+0x260000] ;  /* 0x2600000402077981 */ /* 0x002ea4000c1e1900 */
[----:B--2---:R-:W-:-:S05]  /*03a0*/  FMNMX R7, R0, R7, !PT ;  /* 0x0000000700077209 */ /* 0x004fca0007800000 */
[----:B------:R-:W-:Y:S01]  /*03b0*/  STG.E desc[UR4][R4.64+0x120000], R7 ;  /* 0x1200000704007986 */ /* 0x000fe2000c101904 */
[----:B------:R-:W-:Y:S05]  /*03c0*/  EXIT ;  /* 0x000000000000794d */ /* 0x000fea0003800000 */
.L_x_29:
        /* <DEDUP_REMOVED lines=11> */
.L_x_76:


//--------------------- .text._Z10_kernel_14iiiiPfS_S_S_ --------------------------
	.section	.text._Z10_kernel_14iiiiPfS_S_S_,"ax",@progbits
	.align	128
.text._Z10_kernel_14iiiiPfS_S_S_:
        .type           _Z10_kernel_14iiiiPfS_S_S_,@function
        .size           _Z10_kernel_14iiiiPfS_S_S_,(.L_x_77 - _Z10_kernel_14iiiiPfS_S_S_)
        .other          _Z10_kernel_14iiiiPfS_S_S_,@"STO_CUDA_ENTRY STV_DEFAULT"
_Z10_kernel_14iiiiPfS_S_S_:
[----:B------:R-:W-:Y:S08]  /*0000*/  LDC R1, c[0x0][0x37c] ;  /* 0x0000df00ff017b82 */ /* 0x000ff00000000800 */
[----:B------:R-:W0:Y:S01]  /*0010*/  LDC.64 R10, c[0x0][0x380] ;  /* 0x0000e000ff0a7b82 */ /* 0x000e220000000a00 */
[----:B------:R-:W1:Y:S01]  /*0020*/  S2R R0, SR_CTAID.X ;  /* 0x0000000000007919 */ /* 0x000e620000002500 */
[----:B------:R-:W2:Y:S01]  /*0030*/  LDCU.64 UR4, c[0x0][0x358] ;  /* 0x00006b00ff0477ac */ /* 0x000ea20008000a00 */
[----:B------:R-:W1:Y:S05]  /*0040*/  S2R R13, SR_TID.X ;  /* 0x00000000000d7919 */ /* 0x000e6a0000002100 */
[----:B------:R-:W3:Y:S01]  /*0050*/  LDC.64 R14, c[0x0][0x388] ;  /* 0x0000e200ff0e7b82 */ /* 0x000ee20000000a00 */
[----:B------:R-:W4:Y:S01]  /*0060*/  S2R R3, SR_CTAID.Y ;  /* 0x0000000000037919 */ /* 0x000f220000002600 */
[----:B------:R-:W4:Y:S06]  /*0070*/  S2R R8, SR_TID.Y ;  /* 0x0000000000087919 */ /* 0x000f2c0000002200 */
[----:B------:R-:W5:Y:S08]  /*0080*/  LDC.64 R6, c[0x0][0x3a8] ;  /* 0x0000ea00ff067b82 */ /* 0x000f700000000a00 */
[----:B------:R-:W2:Y:S01]  /*0090*/  LDC.64 R4, c[0x0][0x390] ;  /* 0x0000e400ff047b82 */ /* 0x000ea20000000a00 */
[----:B0-----:R-:W-:-:S04]  /*00a0*/  IMAD R10, R10, 0x14, RZ ;  /* 0x000000140a0a7824 */ /* 0x001fc800078e02ff */
[----:B------:R-:W-:-:S05]  /*00b0*/  IMAD R9, R11, 0x7fec, R10 ;  /* 0x00007fec0b097824 */ /* 0x000fca00078e020a */
[----:B---3--:R-:W-:Y:S02]  /*00c0*/  IADD3 R12, PT, PT, R9, R14, RZ ;  /* 0x0000000e090c7210 */ /* 0x008fe40007ffe0ff */
[----:B-1----:R-:W-:Y:S02]  /*00d0*/  LEA R10, R0, R13, 0x5 ;  /* 0x0000000d000a7211 */ /* 0x002fe400078e28ff */
[----:B------:R-:W-:-:S03]  /*00e0*/  LEA R13, R15, R12, 0x1 ;  /* 0x0000000c0f0d7211 */ /* 0x000fc600078e08ff */
[----:B------:R-:W-:Y:S01]  /*00f0*/  IMAD R11, R11, 0x800, R10 ;  /* 0x000008000b0b7824 */ /* 0x000fe200078e020a */
[----:B----4-:R-:W-:-:S03]  /*0100*/  LEA R9, R3, R8, 0x5 ;  /* 0x0000000803097211 */ /* 0x010fc600078e28ff */
[----:B--2---:R-:W-:Y:S01]  /*0110*/  IMAD.WIDE R4, R11, 0x4, R4 ;  /* 0x000000040b047825 */ /* 0x004fe200078e0204 */
[----:B------:R-:W-:-:S04]  /*0120*/  LEA R0, R9, R10, 0xb ;  /* 0x0000000a09007211 */ /* 0x000fc800078e58ff */
[----:B------:R-:W-:-:S05]  /*0130*/  LEA R9, R13, R0, 0x11 ;  /* 0x000000000d097211 */ /* 0x000fca00078e88ff */
[----:B-----5:R-:W-:Y:S02]  /*0140*/  IMAD.WIDE R6, R9, 0x4, R6 ;  /* 0x0000000409067825 */ /* 0x020fe400078e0206 */
        /* <DEDUP_REMOVED lines=13> */
[----:B0-----:R-:W-:-:S04]  /*0220*/  FFMA R0, R2, R9, 1 ;  /* 0x3f80000002007423 */ /* 0x001fc80000000009 */
[----:B------:R-:W-:-:S05]  /*0230*/  VIADD R2, R0, 0x1800000 ;  /* 0x0180000000027836 */ /* 0x000fca0000000000 */
[----:B------:R-:W-:-:S04]  /*0240*/  LOP3.LUT R2, R2, 0x7f800000, RZ, 0xc0, !PT ;  /* 0x7f80000002027812 */ /* 0x000fc800078ec0ff */
[----:B------:R-:W-:-:S13]  /*0250*/  ISETP.GT.U32.AND P0, PT, R2, 0x1ffffff, PT ;  /* 0x01ffffff0200780c */ /* 0x000fda0003f04070 */
[----:B------:R-:W-:Y:S05]  /*0260*/  @P0 BRA `(.L_x_31) ;  /* 0x0000000000100947 */ /* 0x000fea0003800000 */
[----:B------:R-:W-:-:S07]  /*0270*/  MOV R14, 0x290 ;  /* 0x00000290000e7802 */ /* 0x000fce0000000f00 */
[----:B------:R-:W-:Y:S05]  /*0280*/  CALL.REL.NOINC `($__internal_2_$__cuda_sm20_rcp_rn_f32_slowpath) ;  /* 0x0000000400ec7944 */ /* 0x000fea0003c00000 */
[----:B------:R-:W-:Y:S01]  /*0290*/  MOV R9, R17 ;  /* 0x0000001100097202 */ /* 0x000fe20000000f00 */
[----:B------:R-:W-:Y:S06]  /*02a0*/  BRA `(.L_x_32) ;  /* 0x0000000000107947 */ /* 0x000fec0003800000 */
.L_x_31:
[----:B------:R-:W0:Y:S02]  /*02b0*/  MUFU.RCP R9, R0 ;  /* 0x0000000000097308 */ /* 0x000e240000001000 */
[----:B0-----:R-:W-:-:S04]  /*02c0*/  FFMA R2, R0, R9, -1 ;  /* 0xbf80000000027423 */ /* 0x001fc80000000009 */
[----:B------:R-:W-:-:S04]  /*02d0*/  FADD.FTZ R2, -R2, -RZ ;  /* 0x800000ff02027221 */ /* 0x000fc80000010100 */
[----:B------:R-:W-:-:S07]  /*02e0*/  FFMA R9, R9, R2, R9 ;  /* 0x0000000209097223 */ /* 0x000fce0000000009 */
.L_x_32:
[----:B------:R-:W-:Y:S05]  /*02f0*/  BSYNC.RECONVERGENT B0 ;  /* 0x0000000000007941 */ /* 0x000fea0003800200 */
.L_x_30:
[----:B------:R0:W-:Y:S04]  /*0300*/  STG.E desc[UR4][R6.64], R9 ;  /* 0x0000000906007986 */ /* 0x0001e8000c101904 */
        /* <DEDUP_REMOVED lines=12> */
[----:B------:R-:W1:Y:S02]  /*03d0*/  MUFU.EX2 R11, R11 ;  /* 0x0000000b000b7308 */ /* 0x000e640000000800 */
[----:B-1----:R-:W-:-:S04]  /*03e0*/  FFMA R0, R2, R11, 1 ;  /* 0x3f80000002007423 */ /* 0x002fc8000000000b */
[----:B------:R-:W-:-:S05]  /*03f0*/  VIADD R2, R0, 0x1800000 ;  /* 0x0180000000027836 */ /* 0x000fca0000000000 */
[----:B------:R-:W-:-:S04]  /*0400*/  LOP3.LUT R2, R2, 0x7f800000, RZ, 0xc0, !PT ;  /* 0x7f80000002027812 */ /* 0x000fc800078ec0ff */
[----:B------:R-:W-:-:S13]  /*0410*/  ISETP.GT.U32.AND P0, PT, R2, 0x1ffffff, PT ;  /* 0x01ffffff0200780c */ /* 0x000fda0003f04070 */
[----:B0-----:R-:W-:Y:S05]  /*0420*/  @P0 BRA `(.L_x_34) ;  /* 0x0000000000100947 */ /* 0x001fea0003800000 */
[----:B------:R-:W-:-:S07]  /*0430*/  MOV R14, 0x450 ;  /* 0x00000450000e7802 */ /* 0x000fce0000000f00 */
[----:B------:R-:W-:Y:S05]  /*0440*/  CALL.REL.NOINC `($__internal_2_$__cuda_sm20_rcp_rn_f32_slowpath) ;  /* 0x00000004007c7944 */ /* 0x000fea0003c00000 */
[----:B------:R-:W-:Y:S01]  /*0450*/  MOV R11, R17 ;  /* 0x00000011000b7202 */ /* 0x000fe20000000f00 */
[----:B------:R-:W-:Y:S06]  /*0460*/  BRA `(.L_x_35) ;  /* 0x0000000000107947 */ /* 0x000fec0003800000 */
.L_x_34:
[----:B------:R-:W0:Y:S02]  /*0470*/  MUFU.RCP R11, R0 ;  /* 0x00000000000b7308 */ /* 0x000e240000001000 */
[----:B0-----:R-:W-:-:S04]  /*0480*/  FFMA R2, R0, R11, -1 ;  /* 0xbf80000000027423 */ /* 0x001fc8000000000b */
[----:B------:R-:W-:-:S04]  /*0490*/  FADD.FTZ R2, -R2, -RZ ;  /* 0x800000ff02027221 */ /* 0x000fc80000010100 */
[----:B------:R-:W-:-:S07]  /*04a0*/  FFMA R11, R11, R2, R11 ;  /* 0x000000020b0b7223 */ /* 0x000fce000000000b */
.L_x_35:
[----:B------:R-:W-:Y:S05]  /*04b0*/  BSYNC.RECONVERGENT B0 ;  /* 0x0000000000007941 */ /* 0x000fea0003800200 */
.L_x_33:
[----:B------:R0:W-:Y:S04]  /*04c0*/  STG.E desc[UR4][R6.64+0x800], R11 ;  /* 0x0008000b06007986 */ /* 0x0001e8000c101904 */
[----:B------:R-:W2:Y:S04]  /*04d0*/  LDG.E R0, desc[UR4][R6.64+0x1000] ;  /* 0x0010000406007981 */ /* 0x000ea8000c1e1900 */
[----:B------:R-:W2:Y:S01]  /*04e0*/  LDG.E R13, desc[UR4][R4.64+0x1000] ;  /* 0x00100004040d7981 */ /* 0x000ea2000c1e1900 */
[----:B------:R-:W-:Y:S01]  /*04f0*/  HFMA2 R16, -RZ, RZ, 1.125, -9232 ;  /* 0x3c80f082ff107431 */ /* 0x000fe200000001ff */
[----:B------:R-:W-:Y:S01]  /*0500*/  MOV R14, 0x3f800000 ;  /* 0x3f800000000e7802 */ /* 0x000fe20000000f00 */
        /* <DEDUP_REMOVED lines=11> */
[----:B------:R-:W1:Y:S01]  /*05c0*/  MUFU.RCP R13, R13 ;  /* 0x0000000d000d7308 */ /* 0x000e620000001000 */
[----:B------:R-:W2:Y:S01]  /*05d0*/  LDG.E R0, desc[UR4][R6.64+0x1800] ;  /* 0x0018000406007981 */ /* 0x000ea2000c1e1900 */
[----:B-1----:R-:W-:-:S05]  /*05e0*/  FFMA R14, R13, -2, R14 ;  /* 0xc00000000d0e7823 */ /* 0x002fca000000000e */
[----:B------:R-:W-:-:S04]  /*05f0*/  FSEL R15, R14, 1, !P0 ;  /* 0x3f8000000e0f7808 */ /* 0x000fc80004000000 */
[--C-:B------:R-:W-:Y:S01]  /*0600*/  LOP3.LUT R13, R15, 0x80000000, R2.reuse, 0xb8, !PT ;  /* 0x800000000f0d7812 */ /* 0x100fe200078eb802 */
[----:B------:R-:W-:-:S05]  /*0610*/  @!P1 FFMA R13, R2, R17, R2 ;  /* 0x00000011020d9223 */ /* 0x000fca0000000002 */
[----:B------:R0:W-:Y:S04]  /*0620*/  STG.E desc[UR4][R6.64+0x1000], R13 ;  /* 0x0010000d06007986 */ /* 0x0001e8000c101904 */
[----:B------:R-:W2:Y:S01]  /*0630*/  LDG.E R5, desc[UR4][R4.64+0x1800] ;  /* 0x0018000404057981 */ /* 0x000ea2000c1e1900 */
[----:B------:R-:W-:Y:S02]  /*0640*/  HFMA2 R15, -RZ, RZ, 0.96630859375, -0.0022525787353515625 ;  /* 0x3bbb989dff0f7431 */ /* 0x000fe400000001ff */
[----:B------:R-:W-:Y:S01]  /*0650*/  IMAD.MOV.U32 R17, RZ, RZ, 0x437c0000 ;  /* 0x437c0000ff117424 */ /* 0x000fe200078e00ff */
[----:B------:R-:W-:Y:S01]  /*0660*/  BSSY.RECONVERGENT B0, `(.L_x_36) ;  /* 0x0000015000007945 */ /* 0x000fe20003800200 */
[----:B--2---:R-:W-:-:S04]  /*0670*/  FADD R0, R0, R5 ;  /* 0x0000000500007221 */ /* 0x004fc80000000000 */
[----:B------:R-:W-:-:S04]  /*0680*/  FFMA.SAT R2, R0, -R15, 0.5 ;  /* 0x3f00000000027423 */ /* 0x000fc8000000280f */
[----:B------:R-:W-:-:S04]  /*0690*/  FFMA.RM R2, R2, R17, 12582913 ;  /* 0x4b40000102027423 */ /* 0x000fc80000004011 */
[----:B------:R-:W-:-:S04]  /*06a0*/  FADD R15, R2, -12583039 ;  /* 0xcb40007f020f7421 */ /* 0x000fc80000000000 */
[----:B------:R-:W-:-:S04]  /*06b0*/  FFMA R15, R0, -1.4426950216293334961, -R15 ;  /* 0xbfb8aa3b000f7823 */ /* 0x000fc8000000080f */
[----:B------:R-:W-:-:S06]  /*06c0*/  FFMA R15, R0, -1.925963033500011079e-08, R15 ;  /* 0xb2a57060000f7823 */ /* 0x000fcc000000000f */
[----:B------:R-:W1:Y:S01]  /*06d0*/  MUFU.EX2 R15, R15 ;  /* 0x0000000f000f7308 */ /* 0x000e620000000800 */
[----:B------:R-:W-:-:S05]  /*06e0*/  SHF.L.U32 R2, R2, 0x17, RZ ;  /* 0x0000001702027819 */ /* 0x000fca00000006ff */
[----:B-1----:R-:W-:-:S05]  /*06f0*/  FFMA R0, R2, R15, 1 ;  /* 0x3f80000002007423 */ /* 0x002fca000000000f */
[----:B------:R-:W-:-:S04]  /*0700*/  IADD3 R2, PT, PT, R0, 0x1800000, RZ ;  /* 0x0180000000027810 */ /* 0x000fc80007ffe0ff */
[----:B------:R-:W-:-:S04]  /*0710*/  LOP3.LUT R2, R2, 0x7f800000, RZ, 0xc0, !PT ;  /* 0x7f80000002027812 */ /* 0x000fc800078ec0ff */
[----:B------:R-:W-:-:S13]  /*0720*/  ISETP.GT.U32.AND P0, PT, R2, 0x1ffffff, PT ;  /* 0x01ffffff0200780c */ /* 0x000fda0003f04070 */
[----:B0-----:R-:W-:Y:S05]  /*0730*/  @P0 BRA `(.L_x_37) ;  /* 0x00000000000c0947 */ /* 0x001fea0003800000 */
[----:B------:R-:W-:-:S07]  /*0740*/  MOV R14, 0x760 ;  /* 0x00000760000e7802 */ /* 0x000fce0000000f00 */
[----:B------:R-:W-:Y:S05]  /*0750*/  CALL.REL.NOINC `($__internal_2_$__cuda_sm20_rcp_rn_f32_slowpath) ;  /* 0x0000000000b87944 */ /* 0x000fea0003c00000 */
[----:B------:R-:W-:Y:S05]  /*0760*/  BRA `(.L_x_38) ;  /* 0x0000000000107947 */ /* 0x000fea0003800000 */
.L_x_37:
[----:B------:R-:W0:Y:S02]  /*0770*/  MUFU.RCP R17, R0 ;  /* 0x0000000000117308 */ /* 0x000e240000001000 */
[----:B0-----:R-:W-:-:S04]  /*0780*/  FFMA R2, R0, R17, -1 ;  /* 0xbf80000000027423 */ /* 0x001fc80000000011 */
[----:B------:R-:W-:-:S04]  /*0790*/  FADD.FTZ R2, -R2, -RZ ;  /* 0x800000ff02027221 */ /* 0x000fc80000010100 */
[----:B------:R-:W-:-:S07]  /*07a0*/  FFMA R17, R17, R2, R17 ;  /* 0x0000000211117223 */ /* 0x000fce0000000011 */
.L_x_38:
[----:B------:R-:W-:Y:S05]  /*07b0*/  BSYNC.RECONVERGENT B0 ;  /* 0x0000000000007941 */ /* 0x000fea0003800200 */
.L_x_36:
[----:B------:R-:W0:Y:S01]  /*07c0*/  LDC R15, c[0x0][0x384] ;  /* 0x0000e100ff0f7b82 */ /* 0x000e220000000800 */
[----:B------:R-:W-:Y:S01]  /*07d0*/  LEA R5, R3, R8, 0x5 ;  /* 0x0000000803057211 */ /* 0x000fe200078e28ff */
[----:B------:R-:W-:Y:S03]  /*07e0*/  STG.E desc[UR4][R6.64+0x1800], R17 ;  /* 0x0018001106007986 */ /* 0x000fe6000c101904 */
[----:B------:R-:W-:-:S03]  /*07f0*/  LEA R10, R5, R10, 0x9 ;  /* 0x0000000a050a7211 */ /* 0x000fc600078e48ff */
[----:B------:R-:W1:Y:S08]  /*0800*/  LDC R19, c[0x0][0x38c] ;  /* 0x0000e300ff137b82 */ /* 0x000e700000000800 */
[----:B------:R-:W2:Y:S01]  /*0810*/  LDC.64 R2, c[0x0][0x398] ;  /* 0x0000e600ff027b82 */ /* 0x000ea20000000a00 */
[----:B0-----:R-:W-:Y:S02]  /*0820*/  IMAD R10, R15, 0x328000, R10 ;  /* 0x003280000f0a7824 */ /* 0x001fe400078e020a */
[----:B------:R-:W-:-:S05]  /*0830*/  IMAD.MOV R5, RZ, RZ, -R15 ;  /* 0x000000ffff057224 */ /* 0x000fca00078e0a0f */
[----:B------:R-:W-:Y:S02]  /*0840*/  LEA R5, R5, R12, 0xf ;  /* 0x0000000c05057211 */ /* 0x000fe400078e78ff */
[----:B-1----:R-:W-:-:S04]  /*0850*/  LEA R10, R19, R10, 0x10 ;  /* 0x0000000a130a7211 */ /* 0x002fc800078e80ff */
[----:B------:R-:W-:-:S05]  /*0860*/  LEA R5, R5, R10, 0xf ;  /* 0x0000000a05057211 */ /* 0x000fca00078e78ff */
[----:B--2---:R-:W-:-:S04]  /*0870*/  IMAD.WIDE R14, R5, 0x4, R2 ;  /* 0x00000004050e7825 */ /* 0x004fc800078e0202 */
[----:B------:R-:W-:Y:S01]  /*0880*/  HFMA2 R10, -RZ, RZ, 1.125, -9232 ;  /* 0x3c80f082ff0a7431 */ /* 0x000fe200000001ff */
[----:B------:R-:W0:Y:S01]  /*0890*/  LDC.64 R2, c[0x0][0x3a0] ;  /* 0x0000e800ff027b82 */ /* 0x000e220000000a00 */
[----:B------:R-:W2:Y:S01]  /*08a0*/  LDG.E R0, desc[UR4][R14.64] ;  /* 0x000000040e007981 */ /* 0x000ea2000c1e1900 */
[----:B------:R-:W-:Y:S01]  /*08b0*/  MOV R19, 0x3f800000 ;  /* 0x3f80000000137802 */ /* 0x000fe20000000f00 */
[----:B--2---:R-:W-:-:S04]  /*08c0*/  FMUL R0, R0, R11 ;  /* 0x0000000b00007220 */ /* 0x004fc80000400000 */
[----:B------:R-:W-:-:S05]  /*08d0*/  FFMA R9, R13, R9, R0 ;  /* 0x000000090d097223 */ /* 0x000fca0000000000 */
[----:B------:R-:W-:Y:S04]  /*08e0*/  STG.E desc[UR4][R14.64+0x20000], R9 ;  /* 0x020000090e007986 */ /* 0x000fe8000c101904 */
[----:B------:R-:W2:Y:S01]  /*08f0*/  LDG.E R13, desc[UR4][R6.64+0x1800] ;  /* 0x00180004060d7981 */ /* 0x000ea2000c1e1900 */
[C---:B------:R-:W-:Y:S01]  /*0900*/  FMUL R0, |R9|.reuse, 2.8853900432586669922 ;  /* 0x4038aa3b09007820 */ /* 0x040fe20000400200 */
[C---:B------:R-:W-:Y:S01]  /*0910*/  FMUL R11, R9.reuse, R9 ;  /* 0x00000009090b7220 */ /* 0x040fe20000400000 */
[----:B------:R-:W-:Y:S01]  /*0920*/  FSETP.GE.AND P1, PT, |R9|, 0.60000002384185791016, PT ;  /* 0x3f19999a0900780b */ /* 0x000fe20003f26200 */
[----:B------:R-:W-:Y:S01]  /*0930*/  VIADD R5, R5, 0x330000 ;  /* 0x0033000005057836 */ /* 0x000fe20000000000 */
[----:B------:R-:W-:Y:S01]  /*0940*/  FSETP.GE.AND P0, PT, |R9|, 9.010913848876953125, PT ;  /* 0x41102cb40900780b */ /* 0x000fe20003f06200 */
[----:B------:R-:W-:Y:S01]  /*0950*/  FFMA R10, R11, R10, -0.052303962409496307373 ;  /* 0xbd563cae0b0a7423 */ /* 0x000fe2000000000a */
[----:B------:R-:W1:Y:S01]  /*0960*/  MUFU.EX2 R0, R0 ;  /* 0x0000000000007308 */ /* 0x000e620000000800 */
[----:B0-----:R-:W-:-:S04]  /*0970*/  IMAD.WIDE R2, R5, 0x4, R2 ;  /* 0x0000000405027825 */ /* 0x001fc800078e0202 */
[----:B-1----:R-:W-:Y:S01]  /*0980*/  FADD R4, R0, 1 ;  /* 0x3f80000000047421 */ /* 0x002fe20000000000 */
[----:B------:R-:W-:-:S04]  /*0990*/  FFMA R0, R11, R10, 0.1331529766321182251 ;  /* 0x3e0859410b007423 */ /* 0x000fc8000000000a */
[C---:B------:R-:W-:Y:S01]  /*09a0*/  FFMA R0, R11.reuse, R0, -0.33332768082618713379 ;  /* 0xbeaaa9ed0b007423 */ /* 0x040fe20000000000 */
[----:B------:R-:W0:Y:S03]  /*09b0*/  MUFU.RCP R4, R4 ;  /* 0x0000000400047308 */ /* 0x000e260000001000 */
[----:B------:R-:W-:Y:S01]  /*09c0*/  FFMA R0, R11, R0, RZ ;  /* 0x000000000b007223 */ /* 0x000fe200000000ff */
[----:B0-----:R-:W-:-:S05]  /*09d0*/  FFMA R8, R4, -2, R19 ;  /* 0xc000000004087823 */ /* 0x001fca0000000013 */
[----:B------:R-:W-:-:S04]  /*09e0*/  FSEL R8, R8, 1, !P0 ;  /* 0x3f80000008087808 */ /* 0x000fc80004000000 */
[--C-:B------:R-:W-:Y:S01]  /*09f0*/  LOP3.LUT R8, R8, 0x80000000, R9.reuse, 0xb8, !PT ;  /* 0x8000000008087812 */ /* 0x100fe200078eb809 */
[----:B------:R-:W-:-:S04]  /*0a00*/  @!P1 FFMA R8, R9, R0, R9 ;  /* 0x0000000009089223 */ /* 0x000fc80000000009 */
[----:B--2---:R-:W-:-:S05]  /*0a10*/  FMUL R13, R8, R13 ;  /* 0x0000000d080d7220 */ /* 0x004fca0000400000 */
[----:B------:R-:W-:Y:S01]  /*0a20*/  STG.E desc[UR4][R2.64], R13 ;  /* 0x0000000d02007986 */ /* 0x000fe2000c101904 */
[----:B------:R-:W-:Y:S05]  /*0a30*/  EXIT ;  /* 0x000000000000794d */ /* 0x000fea0003800000 */
        .weak           $__internal_2_$__cuda_sm20_rcp_rn_f32_slowpath
        .type           $__internal_2_$__cuda_sm20_rcp_rn_f32_slowpath,@function
        .size           $__internal_2_$__cuda_sm20_rcp_rn_f32_slowpath,(.L_x_77 - $__internal_2_$__cuda_sm20_rcp_rn_f32_slowpath)
$__internal_2_$__cuda_sm20_rcp_rn_f32_slowpath:
        /* <DEDUP_REMOVED lines=15> */
.L_x_40:
[----:B------:R-:W-:-:S04]  /*0b30*/  IADD3 R15, PT, PT, R2, -0xfd, RZ ;  /* 0xffffff03020f7810 */ /* 0x000fc80007ffe0ff */
[----:B------:R-:W-:-:S13]  /*0b40*/  ISETP.GT.U32.AND P0, PT, R15, 0x1, PT ;  /* 0x000000010f00780c */ /* 0x000fda0003f04070 */
[----:B------:R-:W-:Y:S05]  /*0b50*/  @P0 BRA `(.L_x_42) ;  /* 0x0000000000780947 */ /* 0x000fea0003800000 */
[----:B------:R-:W-:Y:S02]  /*0b60*/  LOP3.LUT R16, R0, 0x7fffff, RZ, 0xc0, !PT ;  /* 0x007fffff00107812 */ /* 0x000fe400078ec0ff */
[----:B------:R-:W-:Y:S02]  /*0b70*/  MOV R20, 0x3 ;  /* 0x0000000300147802 */ /* 0x000fe40000000f00 */
[----:B------:R-:W-:Y:S02]  /*0b80*/  LOP3.LUT R16, R16, 0x3f800000, RZ, 0xfc, !PT ;  /* 0x3f80000010107812 */ /* 0x000fe400078efcff */
[----:B------:R-:W-:Y:S02]  /*0b90*/  SHF.L.U32 R21, R20, R15, RZ ;  /* 0x0000000f14157219 */ /* 0x000fe400000006ff */
[----:B------:R-:W0:Y:S02]  /*0ba0*/  MUFU.RCP R17, R16 ;  /* 0x0000001000117308 */ /* 0x000e240000001000 */
        /* <DEDUP_REMOVED lines=25> */
.L_x_42:
[----:B------:R0:W1:Y:S02]  /*0d40*/  MUFU.RCP R15, R0 ;  /* 0x00000000000f7308 */ /* 0x0000640000001000 */
.L_x_41:
[----:B------:R-:W-:Y:S05]  /*0d50*/  BSYNC.RECONVERGENT B1 ;  /* 0x0000000000017941 */ /* 0x000fea0003800200 */
.L_x_39:
[----:B-1----:R-:W-:Y:S01]  /*0d60*/  MOV R17, R15 ;  /* 0x0000000f00117202 */ /* 0x002fe20000000f00 */
[----:B------:R-:W-:-:S04]  /*0d70*/  HFMA2 R15, -RZ, RZ, 0, 0 ;  /* 0x00000000ff0f7431 */ /* 0x000fc800000001ff */
[----:B0-----:R-:W-:Y:S05]  /*0d80*/  RET.REL.NODEC R14 `(_Z10_kernel_14iiiiPfS_S_S_) ;  /* 0xfffffff00e9c7950 */ /* 0x001fea0003c3ffff */
.L_x_43:
        /* <DEDUP_REMOVED lines=15> */
.L_x_77:


//--------------------- .text._Z10_kernel_13iiiiPfS_S_S_ --------------------------
	.section	.text._Z10_kernel_13iiiiPfS_S_S_,"ax",@progbits
	.align	128
.text._Z10_kernel_13iiiiPfS_S_S_:
        .type           _Z10_kernel_13iiiiPfS_S_S_,@function
        .size           _Z10_kernel_13iiiiPfS_S_S_,(.L_x_79 - _Z10_kernel_13iiiiPfS_S_S_)
        .other          _Z10_kernel_13iiiiPfS_S_S_,@"STO_CUDA_ENTRY STV_DEFAULT"
_Z10_kernel_13iiiiPfS_S_S_:
        /* <DEDUP_REMOVED lines=40> */
[----:B------:R-:W-:Y:S05]  /*0280*/  CALL.REL.NOINC `($__internal_3_$__cuda_sm20_rcp_rn_f32_slowpath) ;  /* 0x0000000400ec7944 */ /* 0x000fea0003c00000 */
[----:B------:R-:W-:Y:S01]  /*0290*/  MOV R9, R17 ;  /* 0x0000001100097202 */ /* 0x000fe20000000f00 */
[----:B------:R-:W-:Y:S06]  /*02a0*/  BRA `(.L_x_46) ;  /* 0x0000000000107947 */ /* 0x000fec0003800000 */
.L_x_45:
[----:B------:R-:W0:Y:S02]  /*02b0*/  MUFU.RCP R9, R0 ;  /* 0x0000000000097308 */ /* 0x000e240000001000 */
[----:B0-----:R-:W-:-:S04]  /*02c0*/  FFMA R2, R0, R9, -1 ;  /* 0xbf80000000027423 */ /* 0x001fc80000000009 */
[----:B------:R-:W-:-:S04]  /*02d0*/  FADD.FTZ R2, -R2, -RZ ;  /* 0x800000ff02027221 */ /* 0x000fc80000010100 */
[----:B------:R-:W-:-:S07]  /*02e0*/  FFMA R9, R9, R2, R9 ;  /* 0x0000000209097223 */ /* 0x000fce0000000009 */
.L_x_46:
[----:B------:R-:W-:Y:S05]  /*02f0*/  BSYNC.RECONVERGENT B0 ;  /* 0x0000000000007941 */ /* 0x000fea0003800200 */
.L_x_44:
        /* <DEDUP_REMOVED lines=20> */
[----:B------:R-:W-:Y:S05]  /*0440*/  CALL.REL.NOINC `($__internal_3_$__cuda_sm20_rcp_rn_f32_slowpath) ;  /* 0x00000004007c7944 */ /* 0x000fea0003c00000 */
[----:B------:R-:W-:Y:S01]  /*0450*/  MOV R11, R17 ;  /* 0x00000011000b7202 */ /* 0x000fe20000000f00 */
[----:B------:R-:W-:Y:S06]  /*0460*/  BRA `(.L_x_49) ;  /* 0x0000000000107947 */ /* 0x000fec0003800000 */
.L_x_48:
[----:B------:R-:W0:Y:S02]  /*0470*/  MUFU.RCP R11, R0 ;  /* 0x00000000000b7308 */ /* 0x000e240000001000 */
[----:B0-----:R-:W-:-:S04]  /*0480*/  FFMA R2, R0, R11, -1 ;  /* 0xbf80000000027423 */ /* 0x001fc8000000000b */
[----:B------:R-:W-:-:S04]  /*0490*/  FADD.FTZ R2, -R2, -RZ ;  /* 0x800000ff02027221 */ /* 0x000fc80000010100 */
[----:B------:R-:W-:-:S07]  /*04a0*/  FFMA R11, R11, R2, R11 ;  /* 0x000000020b0b7223 */ /* 0x000fce000000000b */
.L_x_49:
[----:B------:R-:W-:Y:S05]  /*04b0*/  BSYNC.RECONVERGENT B0 ;  /* 0x0000000000007941 */ /* 0x000fea0003800200 */
.L_x_47:
        /* <DEDUP_REMOVED lines=41> */
[----:B------:R-:W-:Y:S05]  /*0750*/  CALL.REL.NOINC `($__internal_3_$__cuda_sm20_rcp_rn_f32_slowpath) ;  /* 0x0000000000b87944 */ /* 0x000fea0003c00000 */
[----:B------:R-:W-:Y:S05]  /*0760*/  BRA `(.L_x_52) ;  /* 0x0000000000107947 */ /* 0x000fea0003800000 */
.L_x_51:
[----:B------:R-:W0:Y:S02]  /*0770*/  MUFU.RCP R17, R0 ;  /* 0x0000000000117308 */ /* 0x000e240000001000 */
[----:B0-----:R-:W-:-:S04]  /*0780*/  FFMA R2, R0, R17, -1 ;  /* 0xbf80000000027423 */ /* 0x001fc80000000011 */
[----:B------:R-:W-:-:S04]  /*0790*/  FADD.FTZ R2, -R2, -RZ ;  /* 0x800000ff02027221 */ /* 0x000fc80000010100 */
[----:B------:R-:W-:-:S07]  /*07a0*/  FFMA R17, R17, R2, R17 ;  /* 0x0000000211117223 */ /* 0x000fce0000000011 */
.L_x_52:
[----:B------:R-:W-:Y:S05]  /*07b0*/  BSYNC.RECONVERGENT B0 ;  /* 0x0000000000007941 */ /* 0x000fea0003800200 */
.L_x_50:
        /* <DEDUP_REMOVED lines=40> */
        .weak           $__internal_3_$__cuda_sm20_rcp_rn_f32_slowpath
        .type           $__internal_3_$__cuda_sm20_rcp_rn_f32_slowpath,@function
        .size           $__internal_3_$__cuda_sm20_rcp_rn_f32_slowpath,(.L_x_79 - $__internal_3_$__cuda_sm20_rcp_rn_f32_slowpath)
$__internal_3_$__cuda_sm20_rcp_rn_f32_slowpath:
        /* <DEDUP_REMOVED lines=15> */
.L_x_54:
        /* <DEDUP_REMOVED lines=33> */
.L_x_56:
[----:B------:R0:W1:Y:S02]  /*0d40*/  MUFU.RCP R15, R0 ;  /* 0x00000000000f7308 */ /* 0x0000640000001000 */
.L_x_55:
[----:B------:R-:W-:Y:S05]  /*0d50*/  BSYNC.RECONVERGENT B1 ;  /* 0x0000000000017941 */ /* 0x000fea0003800200 */
.L_x_53:
[----:B-1----:R-:W-:Y:S01]  /*0d60*/  MOV R17, R15 ;  /* 0x0000000f00117202 */ /* 0x002fe20000000f00 */
[----:B------:R-:W-:-:S04]  /*0d70*/  HFMA2 R15, -RZ, RZ, 0, 0 ;  /* 0x00000000ff0f7431 */ /* 0x000fc800000001ff */
[----:B0-----:R-:W-:Y:S05]  /*0d80*/  RET.REL.NODEC R14 `(_Z10_kernel_13iiiiPfS_S_S_) ;  /* 0xfffffff00e9c7950 */ /* 0x001fea0003c3ffff */
.L_x_57:
        /* <DEDUP_REMOVED lines=15> */
.L_x_79:


//--------------------- .text._Z10_kernel_12Pf    --------------------------
	.section	.text._Z10_kernel_12Pf,"ax",@progbits
	.align	128
.text._Z10_kernel_12Pf:
        .type           _Z10_kernel_12Pf,@function
        .size           _Z10_kernel_12Pf,(.L_x_81 - _Z10_kernel_12Pf)
        .other          _Z10_kernel_12Pf,@"STO_CUDA_ENTRY STV_DEFAULT"
_Z10_kernel_12Pf:
[----:B------:R-:W-:Y:S01]  /*0000*/  LDC R1, c[0x0][0x37c] ;  /* 0x0000df00ff017b82 */ /* 0x000fe20000000800 */
[----:B------:R-:W0:Y:S07]  /*0010*/  S2R R0, SR_CTAID.X ;  /* 0x0000000000007919 */ /* 0x000e2e0000002500 */
[----:B------:R-:W1:Y:S01]  /*0020*/  LDC.64 R2, c[0x0][0x380] ;  /* 0x0000e000ff027b82 */ /* 0x000e620000000a00 */
[----:B------:R-:W2:Y:S01]  /*0030*/  LDCU.64 UR4, c[0x0][0x358] ;  /* 0x00006b00ff0477ac */ /* 0x000ea20008000a00 */
[----:B------:R-:W0:Y:S01]  /*0040*/  S2R R7, SR_TID.X ;  /* 0x0000000000077919 */ /* 0x000e220000002100 */
[----:B------:R-:W3:Y:S01]  /*0050*/  S2R R9, SR_TID.Y ;  /* 0x0000000000097919 */ /* 0x000ee20000002200 */
[----:B------:R-:W4:Y:S01]  /*0060*/  S2R R5, SR_CTAID.Y ;  /* 0x0000000000057919 */ /* 0x000f220000002600 */
[----:B0-----:R-:W-:-:S04]  /*0070*/  IMAD R0, R0, 0x20, R7 ;  /* 0x0000002000007824 */ /* 0x001fc800078e0207 */
[----:B---3--:R-:W-:-:S05]  /*0080*/  IMAD R0, R9, 0x200, R0 ;  /* 0x0000020009007824 */ /* 0x008fca00078e0200 */
[----:B----4-:R-:W-:-:S05]  /*0090*/  LEA R5, R5, R0, 0xe ;  /* 0x0000000005057211 */ /* 0x010fca00078e70ff */
[----:B-1----:R-:W-:-:S03]  /*00a0*/  IMAD.WIDE.U32 R2, R5, 0x4, R2 ;  /* 0x0000000405027825 */ /* 0x002fc600078e0002 */
[----:B------:R-:W-:Y:S02]  /*00b0*/  IADD3 R4, P0, PT, R2, 0x1000000, RZ ;  /* 0x0100000002047810 */ /* 0x000fe40007f1e0ff */
[----:B--2---:R-:W-:Y:S02]  /*00c0*/  STG.E desc[UR4][R2.64], RZ ;  /* 0x000000ff02007986 */ /* 0x004fe4000c101904 */
[----:B------:R-:W-:Y:S02]  /*00d0*/  IADD3.X R5, PT, PT, RZ, R3, RZ, P0, !PT ;  /* 0x00000003ff057210 */ /* 0x000fe400007fe4ff */
[----:B------:R-:W-:Y:S04]  /*00e0*/  STG.E desc[UR4][R2.64+0x660000], RZ ;  /* 0x660000ff02007986 */ /* 0x000fe8000c101904 */
[----:B------:R-:W-:Y:S04]  /*00f0*/  STG.E desc[UR4][R4.64+-0x340000], RZ ;  /* 0xcc0000ff04007986 */ /* 0x000fe8000c101904 */
[----:B------:R-:W-:Y:S01]  /*0100*/  STG.E desc[UR4][R4.64+0x320000], RZ ;  /* 0x320000ff04007986 */ /* 0x000fe2000c101904 */
[----:B------:R-:W-:Y:S05]  /*0110*/  EXIT ;  /* 0x000000000000794d */ /* 0x000fea0003800000 */
.L_x_58:
        /* <DEDUP_REMOVED lines=14> */
.L_x_81:


//--------------------- .text._Z10_kernel_11Pf    --------------------------
	.section	.text._Z10_kernel_11Pf,"ax",@progbits
	.align	128
.text._Z10_kernel_11Pf:
        .type           _Z10_kernel_11Pf,@function
        .size           _Z10_kernel_11Pf,(.L_x_82 - _Z10_kernel_11Pf)
        .other          _Z10_kernel_11Pf,@"STO_CUDA_ENTRY STV_DEFAULT"
_Z10_kernel_11Pf:
[----:B------:R-:W-:Y:S01]  /*0000*/  LDC R1, c[0x0][0x37c] ;  /* 0x0000df00ff017b82 */ /* 0x000fe20000000800 */
[----:B------:R-:W0:Y:S07]  /*0010*/  S2R R3, SR_CTAID.X ;  /* 0x0000000000037919 */ /* 0x000e2e0000002500 */
[----:B------:R-:W1:Y:S01]  /*0020*/  S2UR UR4, SR_CTAID.Y ;  /* 0x00000000000479c3 */ /* 0x000e620000002600 */
[----:B------:R-:W2:Y:S01]  /*0030*/  LDCU.64 UR8, c[0x0][0x380] ;  /* 0x00007000ff0877ac */ /* 0x000ea20008000a00 */
[----:B------:R-:W0:Y:S01]  /*0040*/  S2R R0, SR_TID.X ;  /* 0x0000000000007919 */ /* 0x000e220000002100 */
[----:B------:R-:W3:Y:S01]  /*0050*/  LDCU.64 UR6, c[0x0][0x358] ;  /* 0x00006b00ff0677ac */ /* 0x000ee20008000a00 */
[----:B------:R-:W4:Y:S01]  /*0060*/  S2R R2, SR_TID.Y ;  /* 0x0000000000027919 */ /* 0x000f220000002200 */
[----:B-1----:R-:W-:Y:S01]  /*0070*/  USHF.L.U32 UR4, UR4, 0xe, URZ ;  /* 0x0000000e04047899 */ /* 0x002fe200080006ff */
[----:B0-----:R-:W-:-:S02]  /*0080*/  IMAD R3, R3, 0x20, R0 ;  /* 0x0000002003037824 */ /* 0x001fc400078e0200 */
[----:B----4-:R-:W-:-:S05]  /*0090*/  IMAD.SHL.U32 R0, R2, 0x200, RZ ;  /* 0x0000020002007824 */ /* 0x010fca00078e00ff */
[----:B------:R-:W-:-:S04]  /*00a0*/  IADD3 R0, P0, P1, R3, UR4, R0 ;  /* 0x0000000403007c10 */ /* 0x000fc8000f91e000 */
[----:B------:R-:W-:Y:S02]  /*00b0*/  IADD3.X R3, PT, PT, RZ, RZ, RZ, P0, P1 ;  /* 0x000000ffff037210 */ /* 0x000fe400007e24ff */
[----:B--2---:R-:W-:-:S04]  /*00c0*/  LEA R2, P0, R0, UR8, 0x2 ;  /* 0x0000000800027c11 */ /* 0x004fc8000f8010ff */
[----:B------:R-:W-:Y:S02]  /*00d0*/  LEA.HI.X R3, R0, UR9, R3, 0x2, P0 ;  /* 0x0000000900037c11 */ /* 0x000fe400080f1403 */
[C---:B------:R-:W-:Y:S02]  /*00e0*/  IADD3 R4, P0, PT, R2.reuse, 0x1000000, RZ ;  /* 0x0100000002047810 */ /* 0x040fe40007f1e0ff */
[----:B------:R-:W-:Y:S01]  /*00f0*/  IADD3 R6, P1, PT, R2, 0x2000000, RZ ;  /* 0x0200000002067810 */ /* 0x000fe20007f3e0ff */
[----:B---3--:R-:W-:Y:S02]  /*0100*/  STG.E desc[UR6][R2.64+0x660000], RZ ;  /* 0x660000ff02007986 */ /* 0x008fe4000c101906 */
[--C-:B------:R-:W-:Y:S02]  /*0110*/  IMAD.X R5, RZ, RZ, R3.reuse, P0 ;  /* 0x000000ffff057224 */ /* 0x100fe400000e0603 */
[----:B------:R-:W-:-:S03]  /*0120*/  IMAD.X R7, RZ, RZ, R3, P1 ;  /* 0x000000ffff077224 */ /* 0x000fc600008e0603 */
[----:B------:R-:W-:Y:S04]  /*0130*/  STG.E desc[UR6][R4.64+-0x340000], RZ ;  /* 0xcc0000ff04007986 */ /* 0x000fe8000c101906 */
[----:B------:R-:W-:Y:S04]  /*0140*/  STG.E desc[UR6][R4.64+0x320000], RZ ;  /* 0x320000ff04007986 */ /* 0x000fe8000c101906 */
[----:B------:R-:W-:Y:S01]  /*0150*/  STG.E desc[UR6][R6.64+-0x680000], RZ ;  /* 0x980000ff06007986 */ /* 0x000fe2000c101906 */
[----:B------:R-:W-:Y:S05]  /*0160*/  EXIT ;  /* 0x000000000000794d */ /* 0x000fea0003800000 */
.L_x_59:
        /* <DEDUP_REMOVED lines=9> */
.L_x_82:


//--------------------- .text._Z10_kernel_10PfS_  --------------------------
	.section	.text._Z10_kernel_10PfS_,"ax",@progbits
	.align	128
.text._Z10_kernel_10PfS_:
        .type           _Z10_kernel_10PfS_,@function
        .size           _Z10_kernel_10PfS_,(.L_x_83 - _Z10_kernel_10PfS_)
        .other          _Z10_kernel_10PfS_,@"STO_CUDA_ENTRY STV_DEFAULT"
_Z10_kernel_10PfS_:
[----:B------:R-:W-:Y:S01]  /*0000*/  LDC R1, c[0x0][0x37c] ;  /* 0x0000df00ff017b82 */ /* 0x000fe20000000800 */
[----:B------:R-:W0:Y:S07]  /*0010*/  S2R R9, SR_CTAID.Y ;  /* 0x0000000000097919 */ /* 0x000e2e0000002600 */
[----:B------:R-:W1:Y:S01]  /*0020*/  LDC.64 R2, c[0x0][0x380] ;  /* 0x0000e000ff027b82 */ /* 0x000e620000000a00 */
[----:B------:R-:W2:Y:S01]  /*0030*/  LDCU.64 UR4, c[0x0][0x358] ;  /* 0x00006b00ff0477ac */ /* 0x000ea20008000a00 */
[----:B------:R-:W0:Y:S01]  /*0040*/  S2R R8, SR_TID.Y ;  /* 0x0000000000087919 */ /* 0x000e220000002200 */
[----:B------:R-:W3:Y:S01]  /*0050*/  S2R R6, SR_TID.X ;  /* 0x0000000000067919 */ /* 0x000ee20000002100 */
[----:B------:R-:W4:Y:S01]  /*0060*/  S2R R7, SR_CTAID.X ;  /* 0x0000000000077919 */ /* 0x000f220000002500 */
[----:B0-----:R-:W-:-:S04]  /*0070*/  IMAD R0, R9, 0x20, R8 ;  /* 0x0000002009007824 */ /* 0x001fc800078e0208 */
[----:B---3--:R-:W-:-:S05]  /*0080*/  IMAD R0, R6, 0x200, R0 ;  /* 0x0000020006007824 */ /* 0x008fca00078e0200 */
[----:B----4-:R-:W-:-:S05]  /*0090*/  LEA R5, R7, R0, 0xe ;  /* 0x0000000007057211 */ /* 0x010fca00078e70ff */
[----:B-1----:R-:W-:Y:S02]  /*00a0*/  IMAD.WIDE R2, R5, 0x4, R2 ;  /* 0x0000000405027825 */ /* 0x002fe400078e0202 */
[----:B------:R-:W0:Y:S03]  /*00b0*/  LDC.64 R4, c[0x0][0x388] ;  /* 0x0000e200ff047b82 */ /* 0x000e260000000a00 */
[----:B--2---:R-:W2:Y:S01]  /*00c0*/  LDG.E R11, desc[UR4][R2.64] ;  /* 0x00000004020b7981 */ /* 0x004ea2000c1e1900 */
[----:B------:R-:W-:-:S05]  /*00d0*/  IMAD R0, R7, 0x20, R6 ;  /* 0x0000002007007824 */ /* 0x000fca00078e0206 */
[----:B------:R-:W-:-:S05]  /*00e0*/  LEA R0, R8, R0, 0xb ;  /* 0x0000000008007211 */ /* 0x000fca00078e58ff */
[----:B------:R-:W-:-:S04]  /*00f0*/  IMAD R7, R9, 0x10000, R0 ;  /* 0x0001000009077824 */ /* 0x000fc800078e0200 */
[----:B0-----:R-:W-:-:S05]  /*0100*/  IMAD.WIDE R4, R7, 0x4, R4 ;  /* 0x0000000407047825 */ /* 0x001fca00078e0204 */
[----:B--2---:R0:W-:Y:S04]  /*0110*/  STG.E desc[UR4][R4.64], R11 ;  /* 0x0000000b04007986 */ /* 0x0041e8000c101904 */
[----:B------:R-:W2:Y:S01]  /*0120*/  LDG.E R13, desc[UR4][R2.64+0x400000] ;  /* 0x40000004020d7981 */ /* 0x000ea2000c1e1900 */
[----:B------:R-:W-:-:S04]  /*0130*/  IADD3 R6, P0, PT, R2, 0x1000000, RZ ;  /* 0x0100000002067810 */ /* 0x000fc80007f1e0ff */
[----:B------:R-:W-:Y:S02]  /*0140*/  IADD3.X R7, PT, PT, RZ, R3, RZ, P0, !PT ;  /* 0x00000003ff077210 */ /* 0x000fe400007fe4ff */
[----:B------:R-:W-:Y:S01]  /*0150*/  IADD3 R8, P0, PT, R4, 0x1000000, RZ ;  /* 0x0100000004087810 */ /* 0x000fe20007f1e0ff */
[----:B--2---:R1:W-:Y:S04]  /*0160*/  STG.E desc[UR4][R4.64+0x400000], R13 ;  /* 0x4000000d04007986 */ /* 0x0043e8000c101904 */
[----:B------:R-:W2:Y:S01]  /*0170*/  LDG.E R15, desc[UR4][R6.64+-0x800000] ;  /* 0x80000004060f7981 */ /* 0x000ea2000c1e1900 */
[----:B------:R-:W-:-:S05]  /*0180*/  IMAD.X R9, RZ, RZ, R5, P0 ;  /* 0x000000ffff097224 */ /* 0x000fca00000e0605 */
[----:B--2---:R2:W-:Y:S04]  /*0190*/  STG.E desc[UR4][R8.64+-0x800000], R15 ;  /* 0x8000000f08007986 */ /* 0x0045e8000c101904 */
[----:B------:R-:W3:Y:S04]  /*01a0*/  LDG.E R17, desc[UR4][R6.64+-0x400000] ;  /* 0xc000000406117981 */ /* 0x000ee8000c1e1900 */
[----:B---3--:R-:W-:Y:S04]  /*01b0*/  STG.E desc[UR4][R8.64+-0x400000], R17 ;  /* 0xc000001108007986 */ /* 0x008fe8000c101904 */
[----:B0-----:R-:W3:Y:S01]  /*01c0*/  LDG.E R11, desc[UR4][R6.64] ;  /* 0x00000004060b7981 */ /* 0x001ee2000c1e1900 */
[----:B------:R-:W-:-:S03]  /*01d0*/  IADD3 R2, P0, PT, R2, 0x2000000, RZ ;  /* 0x0200000002027810 */ /* 0x000fc60007f1e0ff */
[----:B---3--:R-:W-:Y:S04]  /*01e0*/  STG.E desc[UR4][R8.64], R11 ;  /* 0x0000000b08007986 */ /* 0x008fe8000c101904 */
[----:B------:R-:W3:Y:S01]  /*01f0*/  LDG.E R19, desc[UR4][R6.64+0x400000] ;  /* 0x4000000406137981 */ /* 0x000ee2000c1e1900 */
[----:B------:R-:W-:Y:S02]  /*0200*/  IADD3.X R3, PT, PT, RZ, R3, RZ, P0, !PT ;  /* 0x00000003ff037210 */ /* 0x000fe400007fe4ff */
[----:B-1----:R-:W-:Y:S01]  /*0210*/  IADD3 R4, P0, PT, R4, 0x2000000, RZ ;  /* 0x0200000004047810 */ /* 0x002fe20007f1e0ff */
[----:B---3--:R-:W-:Y:S04]  /*0220*/  STG.E desc[UR4][R8.64+0x400000], R19 ;  /* 0x4000001308007986 */ /* 0x008fe8000c101904 */
[----:B------:R-:W3:Y:S01]  /*0230*/  LDG.E R13, desc[UR4][R2.64+-0x800000] ;  /* 0x80000004020d7981 */ /* 0x000ee2000c1e1900 */
[----:B------:R-:W-:-:S05]  /*0240*/  IMAD.X R5, RZ, RZ, R5, P0 ;  /* 0x000000ffff057224 */ /* 0x000fca00000e0605 */
[----:B---3--:R-:W-:Y:S04]  /*0250*/  STG.E desc[UR4][R4.64+-0x800000], R13 ;  /* 0x8000000d04007986 */ /* 0x008fe8000c101904 */
[----:B--2---:R-:W2:Y:S04]  /*0260*/  LDG.E R15, desc[UR4][R2.64+-0x400000] ;  /* 0xc0000004020f7981 */ /* 0x004ea8000c1e1900 */
[----:B--2---:R-:W-:Y:S01]  /*0270*/  STG.E desc[UR4][R4.64+-0x400000], R15 ;  /* 0xc000000f04007986 */ /* 0x004fe2000c101904 */
[----:B------:R-:W-:Y:S05]  /*0280*/  EXIT ;  /* 0x000000000000794d */ /* 0x000fea0003800000 */
.L_x_60:
        /* <DEDUP_REMOVED lines=15> */
.L_x_83:


//--------------------- .text._Z9_kernel_9Pf      --------------------------
	.section	.text._Z9_kernel_9Pf,"ax",@progbits
	.align	128
.text._Z9_kernel_9Pf:
        .type           _Z9_kernel_9Pf,@function
        .size           _Z9_kernel_9Pf,(.L_x_84 - _Z9_kernel_9Pf)
        .other          _Z9_kernel_9Pf,@"STO_CUDA_ENTRY STV_DEFAULT"
_Z9_kernel_9Pf:
[----:B------:R-:W-:Y:S01]  /*0000*/  LDC R1, c[0x0][0x37c] ;  /* 0x0000df00ff017b82 */ /* 0x000fe20000000800 */
[----:B------:R-:W0:Y:S07]  /*0010*/  S2R R0, SR_CTAID.X ;  /* 0x0000000000007919 */ /* 0x000e2e0000002500 */
[----:B------:R-:W1:Y:S01]  /*0020*/  LDC.64 R2, c[0x0][0x380] ;  /* 0x0000e000ff027b82 */ /* 0x000e620000000a00 */
[----:B------:R-:W2:Y:S01]  /*0030*/  LDCU.64 UR4, c[0x0][0x358] ;  /* 0x00006b00ff0477ac */ /* 0x000ea20008000a00 */
[----:B------:R-:W0:Y:S01]  /*0040*/  S2R R7, SR_TID.X ;  /* 0x0000000000077919 */ /* 0x000e220000002100 */
[----:B------:R-:W3:Y:S01]  /*0050*/  S2R R9, SR_TID.Y ;  /* 0x0000000000097919 */ /* 0x000ee20000002200 */
[----:B------:R-:W4:Y:S01]  /*0060*/  S2R R5, SR_CTAID.Y ;  /* 0x0000000000057919 */ /* 0x000f220000002600 */
[----:B0-----:R-:W-:-:S05]  /*0070*/  IMAD R0, R0, 0x20, R7 ;  /* 0x0000002000007824 */ /* 0x001fca00078e0207 */
[----:B---3--:R-:W-:-:S05]  /*0080*/  LEA R0, R9, R0, 0x9 ;  /* 0x0000000009007211 */ /* 0x008fca00078e48ff */
[----:B----4-:R-:W-:-:S04]  /*0090*/  IMAD R5, R5, 0x4000, R0 ;  /* 0x0000400005057824 */ /* 0x010fc800078e0200 */
[----:B-1----:R-:W-:-:S03]  /*00a0*/  IMAD.WIDE.U32 R2, R5, 0x4, R2 ;  /* 0x0000000405027825 */ /* 0x002fc600078e0002 */
[C---:B------:R-:W-:Y:S02]  /*00b0*/  IADD3 R4, P0, PT, R2.reuse, 0x1000000, RZ ;  /* 0x0100000002047810 */ /* 0x040fe40007f1e0ff */
[----:B--2---:R-:W-:Y:S01]  /*00c0*/  STG.E desc[UR4][R2.64], RZ ;  /* 0x000000ff02007986 */ /* 0x004fe2000c101904 */
[----:B------:R-:W-:Y:S02]  /*00d0*/  IADD3 R6, P1, PT, R2, 0x2000000, RZ ;  /* 0x0200000002067810 */ /* 0x000fe40007f3e0ff */
[----:B------:R-:W-:-:S03]  /*00e0*/  IADD3.X R5, PT, PT, RZ, R3, RZ, P0, !PT ;  /* 0x00000003ff057210 */ /* 0x000fc600007fe4ff */
[----:B------:R-:W-:Y:S02]  /*00f0*/  IMAD.X R7, RZ, RZ, R3, P1 ;  /* 0x000000ffff077224 */ /* 0x000fe400008e0603 */
[----:B------:R-:W-:Y:S04]  /*0100*/  STG.E desc[UR4][R4.64+-0x360000], RZ ;  /* 0xca0000ff04007986 */ /* 0x000fe8000c101904 */
[----:B------:R-:W-:Y:S04]  /*0110*/  STG.E desc[UR4][R6.64+-0x6c0000], RZ ;  /* 0x940000ff06007986 */ /* 0x000fe8000c101904 */
[----:B------:R-:W-:Y:S01]  /*0120*/  STG.E desc[UR4][R6.64+0x5e0000], RZ ;  /* 0x5e0000ff06007986 */ /* 0x000fe2000c101904 */
[----:B------:R-:W-:Y:S05]  /*0130*/  EXIT ;  /* 0x000000000000794d */ /* 0x000fea0003800000 */
.L_x_61:
        /* <DEDUP_REMOVED lines=12> */
.L_x_84:


//--------------------- .text._Z9_kernel_8Pf      --------------------------
	.section	.text._Z9_kernel_8Pf,"ax",@progbits
	.align	128
.text._Z9_kernel_8Pf:
        .type           _Z9_kernel_8Pf,@function
        .size           _Z9_kernel_8Pf,(.L_x_85 - _Z9_kernel_8Pf)
        .other          _Z9_kernel_8Pf,@"STO_CUDA_ENTRY STV_DEFAULT"
_Z9_kernel_8Pf:
[----:B------:R-:W-:Y:S01]  /*0000*/  LDC R1, c[0x0][0x37c] ;  /* 0x0000df00ff017b82 */ /* 0x000fe20000000800 */
[----:B------:R-:W0:Y:S07]  /*0010*/  S2R R3, SR_CTAID.X ;  /* 0x0000000000037919 */ /* 0x000e2e0000002500 */
[----:B------:R-:W1:Y:S01]  /*0020*/  S2UR UR4, SR_CTAID.Y ;  /* 0x00000000000479c3 */ /* 0x000e620000002600 */
[----:B------:R-:W2:Y:S01]  /*0030*/  LDCU.64 UR6, c[0x0][0x380] ;  /* 0x00007000ff0677ac */ /* 0x000ea20008000a00 */
[----:B------:R-:W0:Y:S01]  /*0040*/  S2R R0, SR_TID.X ;  /* 0x0000000000007919 */ /* 0x000e220000002100 */
[----:B------:R-:W3:Y:S01]  /*0050*/  S2R R2, SR_TID.Y ;  /* 0x0000000000027919 */ /* 0x000ee20000002200 */
[----:B-1----:R-:W-:Y:S01]  /*0060*/  USHF.L.U32 UR4, UR4, 0xe, URZ ;  /* 0x0000000e04047899 */ /* 0x002fe200080006ff */
[----:B0-----:R-:W-:-:S02]  /*0070*/  IMAD R3, R3, 0x20, R0 ;  /* 0x0000002003037824 */ /* 0x001fc400078e0200 */
[----:B---3--:R-:W-:-:S05]  /*0080*/  IMAD.SHL.U32 R0, R2, 0x200, RZ ;  /* 0x0000020002007824 */ /* 0x008fca00078e00ff */
[----:B------:R-:W-:-:S03]  /*0090*/  IADD3 R0, P0, P1, R3, UR4, R0 ;  /* 0x0000000403007c10 */ /* 0x000fc6000f91e000 */
[----:B------:R-:W0:Y:S01]  /*00a0*/  LDCU.64 UR4, c[0x0][0x358] ;  /* 0x00006b00ff0477ac */ /* 0x000e220008000a00 */
[----:B------:R-:W-:Y:S02]  /*00b0*/  IADD3.X R3, PT, PT, RZ, RZ, RZ, P0, P1 ;  /* 0x000000ffff037210 */ /* 0x000fe400007e24ff */
[----:B--2---:R-:W-:-:S04]  /*00c0*/  LEA R2, P0, R0, UR6, 0x2 ;  /* 0x0000000600027c11 */ /* 0x004fc8000f8010ff */
[----:B------:R-:W-:Y:S02]  /*00d0*/  LEA.HI.X R3, R0, UR7, R3, 0x2, P0 ;  /* 0x0000000700037c11 */ /* 0x000fe400080f1403 */
[C---:B------:R-:W-:Y:S02]  /*00e0*/  IADD3 R4, P0, PT, R2.reuse, 0x1000000, RZ ;  /* 0x0100000002047810 */ /* 0x040fe40007f1e0ff */
[C---:B------:R-:W-:Y:S02]  /*00f0*/  IADD3 R6, P1, PT, R2.reuse, 0x2000000, RZ ;  /* 0x0200000002067810 */ /* 0x040fe40007f3e0ff */
[----:B------:R-:W-:Y:S01]  /*0100*/  IADD3 R2, P2, PT, R2, 0x3000000, RZ ;  /* 0x0300000002027810 */ /* 0x000fe20007f5e0ff */
[--C-:B------:R-:W-:Y:S02]  /*0110*/  IMAD.X R5, RZ, RZ, R3.reuse, P0 ;  /* 0x000000ffff057224 */ /* 0x100fe400000e0603 */
[--C-:B------:R-:W-:Y:S02]  /*0120*/  IMAD.X R7, RZ, RZ, R3.reuse, P1 ;  /* 0x000000ffff077224 */ /* 0x100fe400008e0603 */
[----:B------:R-:W-:Y:S01]  /*0130*/  IMAD.X R3, RZ, RZ, R3, P2 ;  /* 0x000000ffff037224 */ /* 0x000fe200010e0603 */
[----:B0-----:R-:W-:Y:S04]  /*0140*/  STG.E desc[UR4][R4.64+-0x360000], RZ ;  /* 0xca0000ff04007986 */ /* 0x001fe8000c101904 */
[----:B------:R-:W-:Y:S04]  /*0150*/  STG.E desc[UR4][R6.64+-0x6c0000], RZ ;  /* 0x940000ff06007986 */ /* 0x000fe8000c101904 */
[----:B------:R-:W-:Y:S04]  /*0160*/  STG.E desc[UR4][R6.64+0x5e0000], RZ ;  /* 0x5e0000ff06007986 */ /* 0x000fe8000c101904 */
[----:B------:R-:W-:Y:S01]  /*0170*/  STG.E desc[UR4][R2.64+0x280000], RZ ;  /* 0x280000ff02007986 */ /* 0x000fe2000c101904 */
[----:B------:R-:W-:Y:S05]  /*0180*/  EXIT ;  /* 0x000000000000794d */ /* 0x000fea0003800000 */
.L_x_62:
        /* <DEDUP_REMOVED lines=15> */
.L_x_85:


//--------------------- .text._Z9_kernel_7Pf      --------------------------
	.section	.text._Z9_kernel_7Pf,"ax",@progbits
	.align	128
.text._Z9_kernel_7Pf:
        .type           _Z9_kernel_7Pf,@function
        .size           _Z9_kernel_7Pf,(.L_x_86 - _Z9_kernel_7Pf)
        .other          _Z9_kernel_7Pf,@"STO_CUDA_ENTRY STV_DEFAULT"
_Z9_kernel_7Pf:
        /* <DEDUP_REMOVED lines=20> */
.L_x_63:
        /* <DEDUP_REMOVED lines=12> */
.L_x_86:


//--------------------- .text._Z9_kernel_6Pf      --------------------------
	.section	.text._Z9_kernel_6Pf,"ax",@progbits
	.align	128
.text._Z9_kernel_6Pf:
        .type           _Z9_kernel_6Pf,@function
        .size           _Z9_kernel_6Pf,(.L_x_87 - _Z9_kernel_6Pf)
        .other          _Z9_kernel_6Pf,@"STO_CUDA_ENTRY STV_DEFAULT"
_Z9_kernel_6Pf:
        /* <DEDUP_REMOVED lines=25> */
.L_x_64:
        /* <DEDUP_REMOVED lines=15> */
.L_x_87:


//--------------------- .text._Z9_kernel_5PfS_    --------------------------
	.section	.text._Z9_kernel_5PfS_,"ax",@progbits
	.align	128
.text._Z9_kernel_5PfS_:
        .type           _Z9_kernel_5PfS_,@function
        .size           _Z9_kernel_5PfS_,(.L_x_88 - _Z9_kernel_5PfS_)
        .other          _Z9_kernel_5PfS_,@"STO_CUDA_ENTRY STV_DEFAULT"
_Z9_kernel_5PfS_:
        /* <DEDUP_REMOVED lines=41> */
.L_x_65:
        /* <DEDUP_REMOVED lines=15> */
.L_x_88:


//--------------------- .text._Z9_kernel_4PfS_    --------------------------
	.section	.text._Z9_kernel_4PfS_,"ax",@progbits
	.align	128
.text._Z9_kernel_4PfS_:
        .type           _Z9_kernel_4PfS_,@function
        .size           _Z9_kernel_4PfS_,(.L_x_89 - _Z9_kernel_4PfS_)
        .other          _Z9_kernel_4PfS_,@"STO_CUDA_ENTRY STV_DEFAULT"
_Z9_kernel_4PfS_:
        /* <DEDUP_REMOVED lines=41> */
.L_x_66:
        /* <DEDUP_REMOVED lines=15> */
.L_x_89:


//--------------------- .text._Z9_kernel_3PfS_    --------------------------
	.section	.text._Z9_kernel_3PfS_,"ax",@progbits
	.align	128
.text._Z9_kernel_3PfS_:
        .type           _Z9_kernel_3PfS_,@function
        .size           _Z9_kernel_3PfS_,(.L_x_90 - _Z9_kernel_3PfS_)
        .other          _Z9_kernel_3PfS_,@"STO_CUDA_ENTRY STV_DEFAULT"
_Z9_kernel_3PfS_:
[----:B------:R-:W-:Y:S01]  /*0000*/  LDC R1, c[0x0][0x37c] ;  /* 0x0000df00ff017b82 */ /* 0x000fe20000000800 */
[----:B------:R-:W0:Y:S07]  /*0010*/  S2R R0, SR_CTAID.X ;  /* 0x0000000000007919 */ /* 0x000e2e0000002500 */
[----:B------:R-:W1:Y:S01]  /*0020*/  LDC.64 R2, c[0x0][0x388] ;  /* 0x0000e200ff027b82 */ /* 0x000e620000000a00 */
[----:B------:R-:W2:Y:S01]  /*0030*/  LDCU.64 UR4, c[0x0][0x358] ;  /* 0x00006b00ff0477ac */ /* 0x000ea20008000a00 */
[----:B------:R-:W0:Y:S01]  /*0040*/  S2R R7, SR_TID.X ;  /* 0x0000000000077919 */ /* 0x000e220000002100 */
[----:B------:R-:W3:Y:S01]  /*0050*/  LDCU.64 UR6, c[0x0][0x380] ;  /* 0x00007000ff0677ac */ /* 0x000ee20008000a00 */
[----:B------:R-:W4:Y:S01]  /*0060*/  S2R R9, SR_TID.Y ;  /* 0x0000000000097919 */ /* 0x000f220000002200 */
[----:B------:R-:W5:Y:S01]  /*0070*/  S2R R5, SR_CTAID.Y ;  /* 0x0000000000057919 */ /* 0x000f620000002600 */
[----:B0-----:R-:W-:-:S04]  /*0080*/  LEA R0, R0, R7, 0x5 ;  /* 0x0000000700007211 */ /* 0x001fc800078e28ff */
[----:B----4-:R-:W-:-:S04]  /*0090*/  LEA R0, R9, R0, 0x9 ;  /* 0x0000000009007211 */ /* 0x010fc800078e48ff */
[----:B-----5:R-:W-:Y:S02]  /*00a0*/  LEA R0, R5, R0, 0xe ;  /* 0x0000000005007211 */ /* 0x020fe400078e70ff */
[----:B------:R-:W0:Y:S03]  /*00b0*/  LDC.64 R4, c[0x0][0x380] ;  /* 0x0000e000ff047b82 */ /* 0x000e260000000a00 */
[----:B-1----:R-:W-:-:S05]  /*00c0*/  IMAD.WIDE.U32 R6, R0, 0x4, R2 ;  /* 0x0000000400067825 */ /* 0x002fca00078e0002 */
[----:B--2---:R-:W2:Y:S01]  /*00d0*/  LDG.E R11, desc[UR4][R6.64] ;  /* 0x00000004060b7981 */ /* 0x004ea2000c1e1900 */
[----:B---3--:R-:W-:-:S04]  /*00e0*/  LEA R8, P0, R0, UR6, 0x2 ;  /* 0x0000000600087c11 */ /* 0x008fc8000f8010ff */
[----:B------:R-:W-:-:S05]  /*00f0*/  LEA.HI.X R9, R0, UR7, RZ, 0x2, P0 ;  /* 0x0000000700097c11 */ /* 0x000fca00080f14ff */
[----:B--2---:R1:W-:Y:S04]  /*0100*/  STG.E desc[UR4][R8.64+0x20000], R11 ;  /* 0x0200000b08007986 */ /* 0x0043e8000c101904 */
[----:B------:R-:W2:Y:S01]  /*0110*/  LDG.E R17, desc[UR4][R6.64+0x20000] ;  /* 0x0200000406117981 */ /* 0x000ea2000c1e1900 */
[----:B------:R-:W-:-:S04]  /*0120*/  IADD3 R16, PT, PT, R0, 0x8000, RZ ;  /* 0x0000800000107810 */ /* 0x000fc80007ffe0ff */
[C---:B------:R-:W-:Y:S01]  /*0130*/  LEA R14, P0, R16.reuse, UR6, 0x2 ;  /* 0x00000006100e7c11 */ /* 0x040fe2000f8010ff */
[----:B--2---:R2:W-:Y:S04]  /*0140*/  STG.E desc[UR4][R8.64+0x40000], R17 ;  /* 0x0400001108007986 */ /* 0x0045e8000c101904 */
[----:B------:R-:W3:Y:S01]  /*0150*/  LDG.E R19, desc[UR4][R6.64+0x40000] ;  /* 0x0400000406137981 */ /* 0x000ee2000c1e1900 */
[----:B------:R-:W-:Y:S02]  /*0160*/  LEA.HI.X R15, R16, UR7, RZ, 0x2, P0 ;  /* 0x00000007100f7c11 */ /* 0x000fe400080f14ff */
[----:B------:R-:W-:-:S03]  /*0170*/  IADD3 R23, PT, PT, R0, 0x20000, RZ ;  /* 0x0002000000177810 */ /* 0x000fc60007ffe0ff */
[----:B---3--:R3:W-:Y:S04]  /*0180*/  STG.E desc[UR4][R14.64+0x40000], R19 ;  /* 0x040000130e007986 */ /* 0x0087e8000c101904 */
[----:B------:R-:W4:Y:S01]  /*0190*/  LDG.E R21, desc[UR4][R6.64+0x60000] ;  /* 0x0600000406157981 */ /* 0x000f22000c1e1900 */
[----:B0-----:R-:W-:-:S04]  /*01a0*/  IMAD.WIDE.U32 R12, R23, 0x4, R4 ;  /* 0x00000004170c7825 */ /* 0x001fc800078e0004 */
[----:B-1----:R-:W-:Y:S01]  /*01b0*/  IMAD.WIDE.U32 R10, R23, 0x4, R2 ;  /* 0x00000004170a7825 */ /* 0x002fe200078e0002 */
[----:B--2---:R-:W-:Y:S01]  /*01c0*/  IADD3 R9, P0, PT, R0, 0x20000, RZ ;  /* 0x0002000000097810 */ /* 0x004fe20007f1e0ff */
[----:B----4-:R0:W-:Y:S04]  /*01d0*/  STG.E desc[UR4][R12.64], R21 ;  /* 0x000000150c007986 */ /* 0x0101e8000c101904 */
[----:B------:R-:W2:Y:S01]  /*01e0*/  LDG.E R17, desc[UR4][R10.64] ;  /* 0x000000040a117981 */ /* 0x000ea2000c1e1900 */
[----:B------:R-:W-:Y:S02]  /*01f0*/  IADD3.X R18, PT, PT, RZ, RZ, RZ, P0, !PT ;  /* 0x000000ffff127210 */ /* 0x000fe400007fe4ff */
[----:B------:R-:W-:-:S04]  /*0200*/  LEA R8, P0, R9, UR6, 0x2 ;  /* 0x0000000609087c11 */ /* 0x000fc8000f8010ff */
[----:B------:R-:W-:-:S05]  /*0210*/  LEA.HI.X R9, R9, UR7, R18, 0x2, P0 ;  /* 0x0000000709097c11 */ /* 0x000fca00080f1412 */
[----:B--2---:R-:W-:Y:S04]  /*0220*/  STG.E desc[UR4][R8.64+0x20000], R17 ;  /* 0x0200001108007986 */ /* 0x004fe8000c101904 */
[----:B---3--:R-:W2:Y:S01]  /*0230*/  LDG.E R19, desc[UR4][R10.64+0x20000] ;  /* 0x020000040a137981 */ /* 0x008ea2000c1e1900 */
[----:B------:R-:W-:-:S04]  /*0240*/  IADD3 R16, P0, PT, R16, 0x20000, RZ ;  /* 0x0002000010107810 */ /* 0x000fc80007f1e0ff */
[----:B------:R-:W-:Y:S02]  /*0250*/  IADD3.X R7, PT, PT, RZ, RZ, RZ, P0, !PT ;  /* 0x000000ffff077210 */ /* 0x000fe400007fe4ff */
[C---:B------:R-:W-:Y:S01]  /*0260*/  LEA R6, P0, R16.reuse, UR6, 0x2 ;  /* 0x0000000610067c11 */ /* 0x040fe2000f8010ff */
[----:B--2---:R1:W-:Y:S04]  /*0270*/  STG.E desc[UR4][R8.64+0x40000], R19 ;  /* 0x0400001308007986 */ /* 0x0043e8000c101904 */
[----:B------:R-:W2:Y:S01]  /*0280*/  LDG.E R23, desc[UR4][R10.64+0x40000] ;  /* 0x040000040a177981 */ /* 0x000ea2000c1e1900 */
[----:B------:R-:W-:Y:S02]  /*0290*/  LEA.HI.X R7, R16, UR7, R7, 0x2, P0 ;  /* 0x0000000710077c11 */ /* 0x000fe400080f1407 */
[----:B------:R-:W-:-:S03]  /*02a0*/  IADD3 R15, PT, PT, R0, 0x40000, RZ ;  /* 0x00040000000f7810 */ /* 0x000fc60007ffe0ff */
[----:B--2---:R2:W-:Y:S04]  /*02b0*/  STG.E desc[UR4][R6.64+0x40000], R23 ;  /* 0x0400001706007986 */ /* 0x0045e8000c101904 */
[----:B0-----:R-:W3:Y:S01]  /*02c0*/  LDG.E R21, desc[UR4][R10.64+0x60000] ;  /* 0x060000040a157981 */ /* 0x001ee2000c1e1900 */
[----:B------:R-:W-:-:S04]  /*02d0*/  IMAD.WIDE.U32 R12, R15, 0x4, R4 ;  /* 0x000000040f0c7825 */ /* 0x000fc800078e0004 */
[----:B------:R-:W-:Y:S01]  /*02e0*/  IMAD.WIDE.U32 R14, R15, 0x4, R2 ;  /* 0x000000040f0e7825 */ /* 0x000fe200078e0002 */
[----:B---3--:R0:W-:Y:S04]  /*02f0*/  STG.E desc[UR4][R12.64], R21 ;  /* 0x000000150c007986 */ /* 0x0081e8000c101904 */
[----:B-1----:R-:W3:Y:S04]  /*0300*/  LDG.E R19, desc[UR4][R14.64] ;  /* 0x000000040e137981 */ /* 0x002ee8000c1e1900 */
[----:B---3--:R1:W-:Y:S04]  /*0310*/  STG.E desc[UR4][R8.64+0xa0000], R19 ;  /* 0x0a00001308007986 */ /* 0x0083e8000c101904 */
[----:B------:R-:W3:Y:S04]  /*0320*/  LDG.E R25, desc[UR4][R14.64+0x20000] ;  /* 0x020000040e197981 */ /* 0x000ee8000c1e1900 */
[----:B---3--:R3:W-:Y:S04]  /*0330*/  STG.E desc[UR4][R8.64+0xc0000], R25 ;  /* 0x0c00001908007986 */ /* 0x0087e8000c101904 */
[----:B------:R-:W4:Y:S01]  /*0340*/  LDG.E R27, desc[UR4][R14.64+0x40000] ;  /* 0x040000040e1b7981 */ /* 0x000f22000c1e1900 */
[----:B------:R-:W-:-:S03]  /*0350*/  IADD3 R17, PT, PT, R0, 0x60000, RZ ;  /* 0x0006000000117810 */ /* 0x000fc60007ffe0ff */
[----:B----4-:R4:W-:Y:S04]  /*0360*/  STG.E desc[UR4][R6.64+0xc0000], R27 ;  /* 0x0c00001b06007986 */ /* 0x0109e8000c101904 */
[----:B--2---:R-:W2:Y:S01]  /*0370*/  LDG.E R23, desc[UR4][R14.64+0x60000] ;  /* 0x060000040e177981 */ /* 0x004ea2000c1e1900 */
[----:B------:R-:W-:-:S04]  /*0380*/  IMAD.WIDE.U32 R10, R17, 0x4, R4 ;  /* 0x00000004110a7825 */ /* 0x000fc800078e0004 */
[----:B------:R-:W-:Y:S01]  /*0390*/  IMAD.WIDE.U32 R16, R17, 0x4, R2 ;  /* 0x0000000411107825 */ /* 0x000fe200078e0002 */
[----:B--2---:R2:W-:Y:S04]  /*03a0*/  STG.E desc[UR4][R10.64], R23 ;  /* 0x000000170a007986 */ /* 0x0045e8000c101904 */
[----:B0-----:R-:W5:Y:S04]  /*03b0*/  LDG.E R21, desc[UR4][R16.64] ;  /* 0x0000000410157981 */ /* 0x001f68000c1e1900 */
[----:B-----5:R0:W-:Y:S04]  /*03c0*/  STG.E desc[UR4][R8.64+0x120000], R21 ;  /* 0x1200001508007986 */ /* 0x0201e8000c101904 */
[----:B-1----:R-:W5:Y:S04]  /*03d0*/  LDG.E R19, desc[UR4][R16.64+0x20000] ;  /* 0x0200000410137981 */ /* 0x002f68000c1e1900 */
[----:B-----5:R1:W-:Y:S04]  /*03e0*/  STG.E desc[UR4][R8.64+0x140000], R19 ;  /* 0x1400001308007986 */ /* 0x0203e8000c101904 */
[----:B---3--:R-:W3:Y:S01]  /*03f0*/  LDG.E R25, desc[UR4][R16.64+0x40000] ;  /* 0x0400000410197981 */ /* 0x008ee2000c1e1900 */
[----:B------:R-:W-:-:S03]  /*0400*/  IADD3 R15, PT, PT, R0, 0x80000, RZ ;  /* 0x00080000000f7810 */ /* 0x000fc60007ffe0ff */
[----:B---3--:R3:W-:Y:S04]  /*0410*/  STG.E desc[UR4][R6.64+0x140000], R25 ;  /* 0x1400001906007986 */ /* 0x0087e8000c101904 */
[----:B----4-:R-:W4:Y:S01]  /*0420*/  LDG.E R27, desc[UR4][R16.64+0x60000] ;  /* 0x06000004101b7981 */ /* 0x010f22000c1e1900 */
[----:B------:R-:W-:-:S04]  /*0430*/  IMAD.WIDE.U32 R12, R15, 0x4, R4 ;  /* 0x000000040f0c7825 */ /* 0x000fc800078e0004 */
[----:B------:R-:W-:Y:S01]  /*0440*/  IMAD.WIDE.U32 R14, R15, 0x4, R2 ;  /* 0x000000040f0e7825 */ /* 0x000fe200078e0002 */
[----:B----4-:R4:W-:Y:S04]  /*0450*/  STG.E desc[UR4][R12.64], R27 ;  /* 0x0000001b0c007986 */ /* 0x0109e8000c101904 */
[----:B--2---:R-:W2:Y:S04]  /*0460*/  LDG.E R23, desc[UR4][R14.64] ;  /* 0x000000040e177981 */ /* 0x004ea8000c1e1900 */
[----:B--2---:R2:W-:Y:S04]  /*0470*/  STG.E desc[UR4][R8.64+0x1a0000], R23 ;  /* 0x1a00001708007986 */ /* 0x0045e8000c101904 */
[----:B0-----:R-:W5:Y:S04]  /*0480*/  LDG.E R21, desc[UR4][R14.64+0x20000] ;  /* 0x020000040e157981 */ /* 0x001f68000c1e1900 */
[----:B-----5:R0:W-:Y:S04]  /*0490*/  STG.E desc[UR4][R8.64+0x1c0000], R21 ;  /* 0x1c00001508007986 */ /* 0x0201e8000c101904 */
[----:B-1----:R-:W5:Y:S01]  /*04a0*/  LDG.E R19, desc[UR4][R14.64+0x40000] ;  /* 0x040000040e137981 */ /* 0x002f62000c1e1900 */
[----:B------:R-:W-:-:S03]  /*04b0*/  IADD3 R17, PT, PT, R0, 0xa0000, RZ ;  /* 0x000a000000117810 */ /* 0x000fc60007ffe0ff */
[----:B-----5:R1:W-:Y:S04]  /*04c0*/  STG.E desc[UR4][R6.64+0x1c0000], R19 ;  /* 0x1c00001306007986 */ /* 0x0203e8000c101904 */
[----:B---3--:R-:W3:Y:S01]  /*04d0*/  LDG.E R25, desc[UR4][R14.64+0x60000] ;  /* 0x060000040e197981 */ /* 0x008ee2000c1e1900 */
[----:B------:R-:W-:-:S04]  /*04e0*/  IMAD.WIDE.U32 R10, R17, 0x4, R4 ;  /* 0x00000004110a7825 */ /* 0x000fc800078e0004 */
[----:B------:R-:W-:Y:S01]  /*04f0*/  IMAD.WIDE.U32 R16, R17, 0x4, R2 ;  /* 0x0000000411107825 */ /* 0x000fe200078e0002 */
[----:B---3--:R3:W-:Y:S04]  /*0500*/  STG.E desc[UR4][R10.64], R25 ;  /* 0x000000190a007986 */ /* 0x0087e8000c101904 */
[----:B----4-:R-:W4:Y:S04]  /*0510*/  LDG.E R27, desc[UR4][R16.64] ;  /* 0x00000004101b7981 */ /* 0x010f28000c1e1900 */
[----:B----4-:R4:W-:Y:S04]  /*0520*/  STG.E desc[UR4][R8.64+0x220000], R27 ;  /* 0x2200001b08007986 */ /* 0x0109e8000c101904 */
[----:B--2---:R-:W2:Y:S04]  /*0530*/  LDG.E R23, desc[UR4][R16.64+0x20000] ;  /* 0x0200000410177981 */ /* 0x004ea8000c1e1900 */
[----:B--2---:R2:W-:Y:S04]  /*0540*/  STG.E desc[UR4][R8.64+0x240000], R23 ;  /* 0x2400001708007986 */ /* 0x0045e8000c101904 */
[----:B0-----:R-:W5:Y:S01]  /*0550*/  LDG.E R21, desc[UR4][R16.64+0x40000] ;  /* 0x0400000410157981 */ /* 0x001f62000c1e1900 */
[----:B------:R-:W-:-:S03]  /*0560*/  IADD3 R15, PT, PT, R0, 0xc0000, RZ ;  /* 0x000c0000000f7810 */ /* 0x000fc60007ffe0ff */
[----:B-----5:R0:W-:Y:S04]  /*0570*/  STG.E desc[UR4][R6.64+0x240000], R21 ;  /* 0x2400001506007986 */ /* 0x0201e8000c101904 */
[----:B-1----:R-:W5:Y:S01]  /*0580*/  LDG.E R19, desc[UR4][R16.64+0x60000] ;  /* 0x0600000410137981 */ /* 0x002f62000c1e1900 */
[----:B------:R-:W-:-:S04]  /*0590*/  IMAD.WIDE.U32 R12, R15, 0x4, R4 ;  /* 0x000000040f0c7825 */ /* 0x000fc800078e0004 */
[----:B------:R-:W-:Y:S01]  /*05a0*/  IMAD.WIDE.U32 R14, R15, 0x4, R2 ;  /* 0x000000040f0e7825 */ /* 0x000fe200078e0002 */
[----:B-----5:R1:W-:Y:S04]  /*05b0*/  STG.E desc[UR4][R12.64], R19 ;  /* 0x000000130c007986 */ /* 0x0203e8000c101904 */
[----:B---3--:R-:W3:Y:S04]  /*05c0*/  LDG.E R25, desc[UR4][R14.64] ;  /* 0x000000040e197981 */ /* 0x008ee8000c1e1900 */
[----:B---3--:R3:W-:Y:S04]  /*05d0*/  STG.E desc[UR4][R8.64+0x2a0000], R25 ;  /* 0x2a00001908007986 */ /* 0x0087e8000c101904 */
[----:B----4-:R-:W4:Y:S04]  /*05e0*/  LDG.E R27, desc[UR4][R14.64+0x20000] ;  /* 0x020000040e1b7981 */ /* 0x010f28000c1e1900 */
[----:B----4-:R4:W-:Y:S04]  /*05f0*/  STG.E desc[UR4][R8.64+0x2c0000], R27 ;  /* 0x2c00001b08007986 */ /* 0x0109e8000c101904 */
[----:B--2---:R-:W2:Y:S01]  /*0600*/  LDG.E R23, desc[UR4][R14.64+0x40000] ;  /* 0x040000040e177981 */ /* 0x004ea2000c1e1900 */
[----:B------:R-:W-:-:S03]  /*0610*/  IADD3 R17, PT, PT, R0, 0xe0000, RZ ;  /* 0x000e000000117810 */ /* 0x000fc60007ffe0ff */
[----:B--2---:R2:W-:Y:S04]  /*0620*/  STG.E desc[UR4][R6.64+0x2c0000], R23 ;  /* 0x2c00001706007986 */ /* 0x0045e8000c101904 */
[----:B0-----:R-:W5:Y:S01]  /*0630*/  LDG.E R21, desc[UR4][R14.64+0x60000] ;  /* 0x060000040e157981 */ /* 0x001f62000c1e1900 */
[----:B------:R-:W-:-:S04]  /*0640*/  IMAD.WIDE.U32 R10, R17, 0x4, R4 ;  /* 0x00000004110a7825 */ /* 0x000fc800078e0004 */
[----:B------:R-:W-:Y:S01]  /*0650*/  IMAD.WIDE.U32 R16, R17, 0x4, R2 ;  /* 0x0000000411107825 */ /* 0x000fe200078e0002 */
[----:B-----5:R0:W-:Y:S04]  /*0660*/  STG.E desc[UR4][R10.64], R21 ;  /* 0x000000150a007986 */ /* 0x0201e8000c101904 */
[----:B-1----:R-:W5:Y:S04]  /*0670*/  LDG.E R19, desc[UR4][R16.64] ;  /* 0x0000000410137981 */ /* 0x002f68000c1e1900 */
[----:B-----5:R1:W-:Y:S04]  /*0680*/  STG.E desc[UR4][R8.64+0x320000], R19 ;  /* 0x3200001308007986 */ /* 0x0203e8000c101904 */
[----:B---3--:R-:W3:Y:S04]  /*0690*/  LDG.E R25, desc[UR4][R16.64+0x20000] ;  /* 0x0200000410197981 */ /* 0x008ee8000c1e1900 */
[----:B---3--:R3:W-:Y:S04]  /*06a0*/  STG.E desc[UR4][R8.64+0x340000], R25 ;  /* 0x3400001908007986 */ /* 0x0087e8000c101904 */
[----:B----4-:R-:W4:Y:S01]  /*06b0*/  LDG.E R27, desc[UR4][R16.64+0x40000] ;  /* 0x04000004101b7981 */ /* 0x010f22000c1e1900 */
        /* <DEDUP_REMOVED lines=78> */
[----:B-----5:R-:W-:Y:S04]  /*0ba0*/  STG.E desc[UR4][R6.64+0x6c0000], R19 ;  /* 0x6c00001306007986 */ /* 0x020fe8000c101904 */
[----:B---3--:R-:W3:Y:S01]  /*0bb0*/  LDG.E R25, desc[UR4][R14.64+0x60000] ;  /* 0x060000040e197981 */ /* 0x008ee2000c1e1900 */
[----:B------:R-:W-:-:S04]  /*0bc0*/  IMAD.WIDE.U32 R10, R17, 0x4, R4 ;  /* 0x00000004110a7825 */ /* 0x000fc800078e0004 */
[----:B------:R-:W-:Y:S01]  /*0bd0*/  IMAD.WIDE.U32 R16, R17, 0x4, R2 ;  /* 0x0000000411107825 */ /* 0x000fe200078e0002 */
[----:B---3--:R1:W-:Y:S04]  /*0be0*/  STG.E desc[UR4][R10.64], R25 ;  /* 0x000000190a007986 */ /* 0x0083e8000c101904 */
[----:B----4-:R-:W3:Y:S04]  /*0bf0*/  LDG.E R27, desc[UR4][R16.64] ;  /* 0x00000004101b7981 */ /* 0x010ee8000c1e1900 */
[----:B---3--:R-:W-:Y:S04]  /*0c00*/  STG.E desc[UR4][R8.64+0x720000], R27 ;  /* 0x7200001b08007986 */ /* 0x008fe8000c101904 */
[----:B--2---:R-:W2:Y:S04]  /*0c10*/  LDG.E R23, desc[UR4][R16.64+0x20000] ;  /* 0x0200000410177981 */ /* 0x004ea8000c1e1900 */
[----:B--2---:R2:W-:Y:S04]  /*0c20*/  STG.E desc[UR4][R8.64+0x740000], R23 ;  /* 0x7400001708007986 */ /* 0x0045e8000c101904 */
[----:B0-----:R-:W3:Y:S01]  /*0c30*/  LDG.E R21, desc[UR4][R16.64+0x40000] ;  /* 0x0400000410157981 */ /* 0x001ee2000c1e1900 */
[----:B------:R-:W-:-:S03]  /*0c40*/  IADD3 R15, PT, PT, R0, 0x200000, RZ ;  /* 0x00200000000f7810 */ /* 0x000fc60007ffe0ff */
[----:B---3--:R0:W-:Y:S04]  /*0c50*/  STG.E desc[UR4][R6.64+0x740000], R21 ;  /* 0x7400001506007986 */ /* 0x0081e8000c101904 */
[----:B------:R-:W3:Y:S01]  /*0c60*/  LDG.E R29, desc[UR4][R16.64+0x60000] ;  /* 0x06000004101d7981 */ /* 0x000ee2000c1e1900 */
[----:B------:R-:W-:-:S04]  /*0c70*/  IMAD.WIDE.U32 R12, R15, 0x4, R4 ;  /* 0x000000040f0c7825 */ /* 0x000fc800078e0004 */
[----:B------:R-:W-:Y:S01]  /*0c80*/  IMAD.WIDE.U32 R14, R15, 0x4, R2 ;  /* 0x000000040f0e7825 */ /* 0x000fe200078e0002 */
[----:B---3--:R-:W-:Y:S04]  /*0c90*/  STG.E desc[UR4][R12.64], R29 ;  /* 0x0000001d0c007986 */ /* 0x008fe8000c101904 */
[----:B-1----:R-:W3:Y:S04]  /*0ca0*/  LDG.E R11, desc[UR4][R14.64] ;  /* 0x000000040e0b7981 */ /* 0x002ee8000c1e1900 */
[----:B---3--:R1:W-:Y:S04]  /*0cb0*/  STG.E desc[UR4][R8.64+0x7a0000], R11 ;  /* 0x7a00000b08007986 */ /* 0x0083e8000c101904 */
[----:B------:R-:W3:Y:S04]  /*0cc0*/  LDG.E R25, desc[UR4][R14.64+0x20000] ;  /* 0x020000040e197981 */ /* 0x000ee8000c1e1900 */
[----:B---3--:R3:W-:Y:S04]  /*0cd0*/  STG.E desc[UR4][R8.64+0x7c0000], R25 ;  /* 0x7c00001908007986 */ /* 0x0087e8000c101904 */
[----:B--2---:R-:W2:Y:S01]  /*0ce0*/  LDG.E R23, desc[UR4][R14.64+0x40000] ;  /* 0x040000040e177981 */ /* 0x004ea2000c1e1900 */
[----:B------:R-:W-:-:S03]  /*0cf0*/  IADD3 R19, PT, PT, R0, 0x220000, RZ ;  /* 0x0022000000137810 */ /* 0x000fc60007ffe0ff */
[----:B--2---:R2:W-:Y:S04]  /*0d00*/  STG.E desc[UR4][R6.64+0x7c0000], R23 ;  /* 0x7c00001706007986 */ /* 0x0045e8000c101904 */
[----:B0-----:R-:W4:Y:S01]  /*0d10*/  LDG.E R21, desc[UR4][R14.64+0x60000] ;  /* 0x060000040e157981 */ /* 0x001f22000c1e1900 */
[----:B------:R-:W-:-:S04]  /*0d20*/  IMAD.WIDE.U32 R16, R19, 0x4, R4 ;  /* 0x0000000413107825 */ /* 0x000fc800078e0004 */
[----:B------:R-:W-:Y:S01]  /*0d30*/  IMAD.WIDE.U32 R18, R19, 0x4, R2 ;  /* 0x0000000413127825 */ /* 0x000fe200078e0002 */
[----:B------:R-:W-:Y:S01]  /*0d40*/  IADD3 R10, P0, PT, R8, 0x1000000, RZ ;  /* 0x01000000080a7810 */ /* 0x000fe20007f1e0ff */
[----:B----4-:R0:W-:Y:S04]  /*0d50*/  STG.E desc[UR4][R16.64], R21 ;  /* 0x0000001510007986 */ /* 0x0101e8000c101904 */
[----:B------:R-:W4:Y:S01]  /*0d60*/  LDG.E R27, desc[UR4][R18.64] ;  /* 0x00000004121b7981 */ /* 0x000f22000c1e1900 */
[----:B-1----:R-:W-:-:S05]  /*0d70*/  IADD3.X R11, PT, PT, RZ, R9, RZ, P0, !PT ;  /* 0x00000009ff0b7210 */ /* 0x002fca00007fe4ff */
[----:B----4-:R-:W-:Y:S04]  /*0d80*/  STG.E desc[UR4][R10.64+-0x7e0000], R27 ;  /* 0x8200001b0a007986 */ /* 0x010fe8000c101904 */
[----:B---3--:R-:W3:Y:S01]  /*0d90*/  LDG.E R25, desc[UR4][R18.64+0x20000] ;  /* 0x0200000412197981 */ /* 0x008ee2000c1e1900 */
[----:B--2---:R-:W-:-:S03]  /*0da0*/  IADD3 R6, P0, PT, R6, 0x1000000, RZ ;  /* 0x0100000006067810 */ /* 0x004fc60007f1e0ff */
[----:B---3--:R1:W-:Y:S04]  /*0db0*/  STG.E desc[UR4][R10.64+-0x7c0000], R25 ;  /* 0x840000190a007986 */ /* 0x0083e8000c101904 */
[----:B------:R-:W2:Y:S01]  /*0dc0*/  LDG.E R15, desc[UR4][R18.64+0x40000] ;  /* 0x04000004120f7981 */ /* 0x000ea2000c1e1900 */
[----:B------:R-:W-:Y:S02]  /*0dd0*/  IADD3.X R7, PT, PT, RZ, R7, RZ, P0, !PT ;  /* 0x00000007ff077210 */ /* 0x000fe400007fe4ff */
[----:B------:R-:W-:-:S03]  /*0de0*/  IADD3 R13, PT, PT, R0, 0x240000, RZ ;  /* 0x00240000000d7810 */ /* 0x000fc60007ffe0ff */
[----:B--2---:R2:W-:Y:S04]  /*0df0*/  STG.E desc[UR4][R6.64+-0x7c0000], R15 ;  /* 0x8400000f06007986 */ /* 0x0045e8000c101904 */
[----:B0-----:R-:W3:Y:S01]  /*0e00*/  LDG.E R21, desc[UR4][R18.64+0x60000] ;  /* 0x0600000412157981 */ /* 0x001ee2000c1e1900 */
[----:B------:R-:W-:-:S04]  /*0e10*/  IMAD.WIDE.U32 R8, R13, 0x4, R4 ;  /* 0x000000040d087825 */ /* 0x000fc800078e0004 */
[----:B------:R-:W-:Y:S01]  /*0e20*/  IMAD.WIDE.U32 R12, R13, 0x4, R2 ;  /* 0x000000040d0c7825 */ /* 0x000fe200078e0002 */
[----:B---3--:R0:W-:Y:S04]  /*0e30*/  STG.E desc[UR4][R8.64], R21 ;  /* 0x0000001508007986 */ /* 0x0081e8000c101904 */
[----:B------:R-:W3:Y:S04]  /*0e40*/  LDG.E R23, desc[UR4][R12.64] ;  /* 0x000000040c177981 */ /* 0x000ee8000c1e1900 */
[----:B---3--:R3:W-:Y:S04]  /*0e50*/  STG.E desc[UR4][R10.64+-0x760000], R23 ;  /* 0x8a0000170a007986 */ /* 0x0087e8000c101904 */
[----:B-1----:R-:W4:Y:S04]  /*0e60*/  LDG.E R25, desc[UR4][R12.64+0x20000] ;  /* 0x020000040c197981 */ /* 0x002f28000c1e1900 */
[----:B----4-:R1:W-:Y:S04]  /*0e70*/  STG.E desc[UR4][R10.64+-0x740000], R25 ;  /* 0x8c0000190a007986 */ /* 0x0103e8000c101904 */
[----:B------:R-:W4:Y:S01]  /*0e80*/  LDG.E R27, desc[UR4][R12.64+0x40000] ;  /* 0x040000040c1b7981 */ /* 0x000f22000c1e1900 */
[----:B------:R-:W-:-:S03]  /*0e90*/  IADD3 R17, PT, PT, R0, 0x260000, RZ ;  /* 0x0026000000117810 */ /* 0x000fc60007ffe0ff */
[----:B----4-:R4:W-:Y:S04]  /*0ea0*/  STG.E desc[UR4][R6.64+-0x740000], R27 ;  /* 0x8c00001b06007986 */ /* 0x0109e8000c101904 */
[----:B------:R-:W5:Y:S01]  /*0eb0*/  LDG.E R19, desc[UR4][R12.64+0x60000] ;  /* 0x060000040c137981 */ /* 0x000f62000c1e1900 */
[----:B--2---:R-:W-:-:S04]  /*0ec0*/  IMAD.WIDE.U32 R14, R17, 0x4, R4 ;  /* 0x00000004110e7825 */ /* 0x004fc800078e0004 */
[----:B------:R-:W-:Y:S01]  /*0ed0*/  IMAD.WIDE.U32 R16, R17, 0x4, R2 ;  /* 0x0000000411107825 */ /* 0x000fe200078e0002 */
[----:B-----5:R2:W-:Y:S04]  /*0ee0*/  STG.E desc[UR4][R14.64], R19 ;  /* 0x000000130e007986 */ /* 0x0205e8000c101904 */
[----:B0-----:R-:W5:Y:S04]  /*0ef0*/  LDG.E R21, desc[UR4][R16.64] ;  /* 0x0000000410157981 */ /* 0x001f68000c1e1900 */
[----:B-----5:R0:W-:Y:S04]  /*0f00*/  STG.E desc[UR4][R10.64+-0x6e0000], R21 ;  /* 0x920000150a007986 */ /* 0x0201e8000c101904 */
[----:B---3--:R-:W3:Y:S04]  /*0f10*/  LDG.E R23, desc[UR4][R16.64+0x20000] ;  /* 0x0200000410177981 */ /* 0x008ee8000c1e1900 */
[----:B---3--:R3:W-:Y:S04]  /*0f20*/  STG.E desc[UR4][R10.64+-0x6c0000], R23 ;  /* 0x940000170a007986 */ /* 0x0087e8000c101904 */
[----:B-1----:R-:W5:Y:S01]  /*0f30*/  LDG.E R25, desc[UR4][R16.64+0x40000] ;  /* 0x0400000410197981 */ /* 0x002f62000c1e1900 */
[----:B------:R-:W-:-:S03]  /*0f40*/  IADD3 R13, PT, PT, R0, 0x280000, RZ ;  /* 0x00280000000d7810 */ /* 0x000fc60007ffe0ff */
[----:B-----5:R1:W-:Y:S04]  /*0f50*/  STG.E desc[UR4][R6.64+-0x6c0000], R25 ;  /* 0x9400001906007986 */ /* 0x0203e8000c101904 */
        /* <DEDUP_REMOVED lines=8> */
[----:B---3--:R-:W3:Y:S01]  /*0fe0*/  LDG.E R23, desc[UR4][R12.64+0x40000] ;  /* 0x040000040c177981 */ /* 0x008ee2000c1e1900 */
[----:B------:R-:W-:-:S03]  /*0ff0*/  IADD3 R17, PT, PT, R0, 0x2a0000, RZ ;  /* 0x002a000000117810 */ /* 0x000fc60007ffe0ff */
[----:B---3--:R3:W-:Y:S04]  /*1000*/  STG.E desc[UR4][R6.64+-0x640000], R23 ;  /* 0x9c00001706007986 */ /* 0x0087e8000c101904 */
[----:B-1----:R-:W5:Y:S01]  /*1010*/  LDG.E R25, desc[UR4][R12.64+0x60000] ;  /* 0x060000040c197981 */ /* 0x002f62000c1e1900 */
[----:B------:R-:W-:-:S04]  /*1020*/  IMAD.WIDE.U32 R14, R17, 0x4, R4 ;  /* 0x00000004110e7825 */ /* 0x000fc800078e0004 */
[----:B------:R-:W-:Y:S01]  /*1030*/  IMAD.WIDE.U32 R16, R17, 0x4, R2 ;  /* 0x0000000411107825 */ /* 0x000fe200078e0002 */
[----:B-----5:R1:W-:Y:S04]  /*1040*/  STG.E desc[UR4][R14.64], R25 ;  /* 0x000000190e007986 */ /* 0x0203e8000c101904 */
[----:B----4-:R-:W4:Y:S04]  /*1050*/  LDG.E R27, desc[UR4][R16.64] ;  /* 0x00000004101b7981 */ /* 0x010f28000c1e1900 */
[----:B----4-:R4:W-:Y:S04]  /*1060*/  STG.E desc[UR4][R10.64+-0x5e0000], R27 ;  /* 0xa200001b0a007986 */ /* 0x0109e8000c101904 */
[----:B--2---:R-:W2:Y:S04]  /*1070*/  LDG.E R19, desc[UR4][R16.64+0x20000] ;  /* 0x0200000410137981 */ /* 0x004ea8000c1e1900 */
[----:B--2---:R2:W-:Y:S04]  /*1080*/  STG.E desc[UR4][R10.64+-0x5c0000], R19 ;  /* 0xa40000130a007986 */ /* 0x0045e8000c101904 */
[----:B0-----:R-:W5:Y:S01]  /*1090*/  LDG.E R21, desc[UR4][R16.64+0x40000] ;  /* 0x0400000410157981 */ /* 0x001f62000c1e1900 */
[----:B------:R-:W-:-:S03]  /*10a0*/  IADD3 R13, PT, PT, R0, 0x2c0000, RZ ;  /* 0x002c0000000d7810 */ /* 0x000fc60007ffe0ff */
[----:B-----5:R0:W-:Y:S04]  /*10b0*/  STG.E desc[UR4][R6.64+-0x5c0000], R21 ;  /* 0xa400001506007986 */ /* 0x0201e8000c101904 */
[----:B---3--:R-:W3:Y:S01]  /*10c0*/  LDG.E R23, desc[UR4][R16.64+0x60000] ;  /* 0x0600000410177981 */ /* 0x008ee2000c1e1900 */
[----:B------:R-:W-:-:S04]  /*10d0*/  IMAD.WIDE.U32 R8, R13, 0x4, R4 ;  /* 0x000000040d087825 */ /* 0x000fc800078e0004 */
[----:B------:R-:W-:Y:S01]  /*10e0*/  IMAD.WIDE.U32 R12, R13, 0x4, R2 ;  /* 0x000000040d0c7825 */ /* 0x000fe200078e0002 */
[----:B---3--:R3:W-:Y:S04]  /*10f0*/  STG.E desc[UR4][R8.64], R23 ;  /* 0x0000001708007986 */ /* 0x0087e8000c101904 */
[----:B-1----:R-:W5:Y:S04]  /*1100*/  LDG.E R25, desc[UR4][R12.64] ;  /* 0x000000040c197981 */ /* 0x002f68000c1e1900 */
[----:B-----5:R1:W-:Y:S04]  /*1110*/  STG.E desc[UR4][R10.64+-0x560000], R25 ;  /* 0xaa0000190a007986 */ /* 0x0203e8000c101904 */
[----:B----4-:R-:W4:Y:S04]  /*1120*/  LDG.E R27, desc[UR4][R12.64+0x20000] ;  /* 0x020000040c1b7981 */ /* 0x010f28000c1e1900 */
[----:B----4-:R4:W-:Y:S04]  /*1130*/  STG.E desc[UR4][R10.64+-0x540000], R27 ;  /* 0xac00001b0a007986 */ /* 0x0109e8000c101904 */
[----:B--2---:R-:W2:Y:S01]  /*1140*/  LDG.E R19, desc[UR4][R12.64+0x40000] ;  /* 0x040000040c137981 */ /* 0x004ea2000c1e1900 */
[----:B------:R-:W-:-:S03]  /*1150*/  IADD3 R17, PT, PT, R0, 0x2e0000, RZ ;  /* 0x002e000000117810 */ /* 0x000fc60007ffe0ff */
[----:B--2---:R-:W-:Y:S04]  /*1160*/  STG.E desc[UR4][R6.64+-0x540000], R19 ;  /* 0xac00001306007986 */ /* 0x004fe8000c101904 */
[----:B0-----:R-:W2:Y:S01]  /*1170*/  LDG.E R21, desc[UR4][R12.64+0x60000] ;  /* 0x060000040c157981 */ /* 0x001ea2000c1e1900 */
[----:B------:R-:W-:-:S04]  /*1180*/  IMAD.WIDE.U32 R14, R17, 0x4, R4 ;  /* 0x00000004110e7825 */ /* 0x000fc800078e0004 */
[----:B------:R-:W-:Y:S01]  /*1190*/  IMAD.WIDE.U32 R16, R17, 0x4, R2 ;  /* 0x0000000411107825 */ /* 0x000fe200078e0002 */
[----:B--2---:R0:W-:Y:S04]  /*11a0*/  STG.E desc[UR4][R14.64], R21 ;  /* 0x000000150e007986 */ /* 0x0041e8000c101904 */
[----:B---3--:R-:W2:Y:S04]  /*11b0*/  LDG.E R23, desc[UR4][R16.64] ;  /* 0x0000000410177981 */ /* 0x008ea8000c1e1900 */
[----:B--2---:R-:W-:Y:S04]  /*11c0*/  STG.E desc[UR4][R10.64+-0x4e0000], R23 ;  /* 0xb20000170a007986 */ /* 0x004fe8000c101904 */
[----:B-1----:R-:W2:Y:S04]  /*11d0*/  LDG.E R25, desc[UR4][R16.64+0x20000] ;  /* 0x0200000410197981 */ /* 0x002ea8000c1e1900 */
[----:B--2---:R-:W-:Y:S04]  /*11e0*/  STG.E desc[UR4][R10.64+-0x4c0000], R25 ;  /* 0xb40000190a007986 */ /* 0x004fe8000c101904 */
[----:B----4-:R-:W2:Y:S01]  /*11f0*/  LDG.E R27, desc[UR4][R16.64+0x40000] ;  /* 0x04000004101b7981 */ /* 0x010ea2000c1e1900 */
[----:B------:R-:W-:-:S03]  /*1200*/  IADD3 R13, PT, PT, R0, 0x300000, RZ ;  /* 0x00300000000d7810 */ /* 0x000fc60007ffe0ff */
[----:B--2---:R-:W-:Y:S04]  /*1210*/  STG.E desc[UR4][R6.64+-0x4c0000], R27 ;  /* 0xb400001b06007986 */ /* 0x004fe8000c101904 */
[----:B------:R-:W2:Y:S01]  /*1220*/  LDG.E R29, desc[UR4][R16.64+0x60000] ;  /* 0x06000004101d7981 */ /* 0x000ea2000c1e1900 */
[----:B------:R-:W-:-:S04]  /*1230*/  IMAD.WIDE.U32 R8, R13, 0x4, R4 ;  /* 0x000000040d087825 */ /* 0x000fc800078e0004 */
[----:B------:R-:W-:Y:S01]  /*1240*/  IMAD.WIDE.U32 R2, R13, 0x4, R2 ;  /* 0x000000040d027825 */ /* 0x000fe200078e0002 */
[----:B--2---:R-:W-:Y:S04]  /*1250*/  STG.E desc[UR4][R8.64], R29 ;  /* 0x0000001d08007986 */ /* 0x004fe8000c101904 */
[----:B------:R-:W2:Y:S04]  /*1260*/  LDG.E R13, desc[UR4][R2.64] ;  /* 0x00000004020d7981 */ /* 0x000ea8000c1e1900 */
[----:B--2---:R-:W-:Y:S04]  /*1270*/  STG.E desc[UR4][R10.64+-0x460000], R13 ;  /* 0xba00000d0a007986 */ /* 0x004fe8000c101904 */
[----:B0-----:R-:W2:Y:S04]  /*1280*/  LDG.E R15, desc[UR4][R2.64+0x20000] ;  /* 0x02000004020f7981 */ /* 0x001ea8000c1e1900 */
[----:B--2---:R-:W-:Y:S04]  /*1290*/  STG.E desc[UR4][R10.64+-0x440000], R15 ;  /* 0xbc00000f0a007986 */ /* 0x004fe8000c101904 */
[----:B------:R-:W2:Y:S01]  /*12a0*/  LDG.E R19, desc[UR4][R2.64+0x40000] ;  /* 0x0400000402137981 */ /* 0x000ea2000c1e1900 */
[----:B------:R-:W-:-:S03]  /*12b0*/  IADD3 R21, PT, PT, R0, 0x320000, RZ ;  /* 0x0032000000157810 */ /* 0x000fc60007ffe0ff */
[----:B--2---:R-:W-:Y:S04]  /*12c0*/  STG.E desc[UR4][R6.64+-0x440000], R19 ;  /* 0xbc00001306007986 */ /* 0x004fe8000c101904 */
[----:B------:R-:W2:Y:S01]  /*12d0*/  LDG.E R17, desc[UR4][R2.64+0x60000] ;  /* 0x0600000402117981 */ /* 0x000ea2000c1e1900 */
[----:B------:R-:W-:-:S05]  /*12e0*/  IMAD.WIDE.U32 R4, R21, 0x4, R4 ;  /* 0x0000000415047825 */ /* 0x000fca00078e0004 */
[----:B--2---:R-:W-:Y:S01]  /*12f0*/  STG.E desc[UR4][R4.64], R17 ;  /* 0x0000001104007986 */ /* 0x004fe2000c101904 */
[----:B------:R-:W-:Y:S05]  /*1300*/  EXIT ;  /* 0x000000000000794d */ /* 0x000fea0003800000 */
.L_x_67:
        /* <DEDUP_REMOVED lines=15> */
.L_x_90:


//--------------------- .text._Z9_kernel_2Pf      --------------------------
	.section	.text._Z9_kernel_2Pf,"ax",@progbits
	.align	128
.text._Z9_kernel_2Pf:
        .type           _Z9_kernel_2Pf,@function
        .size           _Z9_kernel_2Pf,(.L_x_91 - _Z9_kernel_2Pf)
        .other          _Z9_kernel_2Pf,@"STO_CUDA_ENTRY STV_DEFAULT"
_Z9_kernel_2Pf:
        /* <DEDUP_REMOVED lines=20> */
.L_x_68:
        /* <DEDUP_REMOVED lines=12> */
.L_x_91:


//--------------------- .text._Z9_kernel_1Pf      --------------------------
	.section	.text._Z9_kernel_1Pf,"ax",@progbits
	.align	128
.text._Z9_kernel_1Pf:
        .type           _Z9_kernel_1Pf,@function
        .size           _Z9_kernel_1Pf,(.L_x_92 - _Z9_kernel_1Pf)
        .other          _Z9_kernel_1Pf,@"STO_CUDA_ENTRY STV_DEFAULT"
_Z9_kernel_1Pf:
        /* <DEDUP_REMOVED lines=25> */
.L_x_69:
        /* <DEDUP_REMOVED lines=15> */
.L_x_92:


//--------------------- .text._Z9_kernel_0PfS_    --------------------------
	.section	.text._Z9_kernel_0PfS_,"ax",@progbits
	.align	128
.text._Z9_kernel_0PfS_:
        .type           _Z9_kernel_0PfS_,@function
        .size           _Z9_kernel_0PfS_,(.L_x_93 - _Z9_kernel_0PfS_)
        .other          _Z9_kernel_0PfS_,@"STO_CUDA_ENTRY STV_DEFAULT"
_Z9_kernel_0PfS_:
        /* <DEDUP_REMOVED lines=41> */
.L_x_70:
        /* <DEDUP_REMOVED lines=15> */
.L_x_93:


//--------------------- .nv.shared.reserved.0     --------------------------
	.section	.nv.shared.reserved.0,"aw",@nobits
	.weak		__nv_reservedSMEM_offset_0_alias
	.size		__nv_reservedSMEM_offset_0_alias, 0, 64
	.other		__nv_reservedSMEM_offset_0_alias,@"STO_CUDA_RESERVED_SHARED STV_DEFAULT"
__nv_reservedSMEM_offset_0_alias:
	.zero		0
	.zero		64


//--------------------- .nv.constant0._Z10_kernel_18PfS_ --------------------------
	.section	.nv.constant0._Z10_kernel_18PfS_,"a",@progbits
	.sectionflags	@""
	.align	4
.nv.constant0._Z10_kernel_18PfS_:
	.zero		912


//--------------------- .nv.constant0._Z10_kernel_17iiiPfS_S_S_ --------------------------
	.section	.nv.constant0._Z10_kernel_17iiiPfS_S_S_,"a",@progbits
	.sectionflags	@""
	.align	4
.nv.constant0._Z10_kernel_17iiiPfS_S_S_:
	.zero		944


//--------------------- .nv.constant0._Z10_kernel_16iiiPfS_S_S_ --------------------------
	.section	.nv.constant0._Z10_kernel_16iiiPfS_S_S_,"a",@progbits
	.sectionflags	@""
	.align	4
.nv.constant0._Z10_kernel_16iiiPfS_S_S_:
	.zero		944


//--------------------- .nv.constant0._Z10_kernel_15iiPf --------------------------
	.section	.nv.constant0._Z10_kernel_15iiPf,"a",@progbits
	.sectionflags	@""
	.align	4
.nv.constant0._Z10_kernel_15iiPf:
	.zero		912


//--------------------- .nv.constant0._Z10_kernel_14iiiiPfS_S_S_ --------------------------
	.section	.nv.constant0._Z10_kernel_14iiiiPfS_S_S_,"a",@progbits
	.sectionflags	@""
	.align	4
.nv.constant0._Z10_kernel_14iiiiPfS_S_S_:
	.zero		944


//--------------------- .nv.constant0._Z10_kernel_13iiiiPfS_S_S_ --------------------------
	.section	.nv.constant0._Z10_kernel_13iiiiPfS_S_S_,"a",@progbits
	.sectionflags	@""
	.align	4
.nv.constant0._Z10_kernel_13iiiiPfS_S_S_:
	.zero		944


//--------------------- .nv.constant0._Z10_kernel_12Pf --------------------------
	.section	.nv.constant0._Z10_kernel_12Pf,"a",@progbits
	.sectionflags	@""
	.align	4
.nv.constant0._Z10_kernel_12Pf:
	.zero		904


//--------------------- .nv.constant0._Z10_kernel_11Pf --------------------------
	.section	.nv.constant0._Z10_kernel_11Pf,"a",@progbits
	.sectionflags	@""
	.align	4
.nv.constant0._Z10_kernel_11Pf:
	.zero		904


//--------------------- .nv.constant0._Z10_kernel_10PfS_ --------------------------
	.section	.nv.constant0._Z10_kernel_10PfS_,"a",@progbits
	.sectionflags	@""
	.align	4
.nv.constant0._Z10_kernel_10PfS_:
	.zero		912


//--------------------- .nv.constant0._Z9_kernel_9Pf --------------------------
	.section	.nv.constant0._Z9_kernel_9Pf,"a",@progbits
	.sectionflags	@""
	.align	4
.nv.constant0._Z9_kernel_9Pf:
	.zero		904


//--------------------- .nv.constant0._Z9_kernel_8Pf --------------------------
	.section	.nv.constant0._Z9_kernel_8Pf,"a",@progbits
	.sectionflags	@""
	.align	4
.nv.constant0._Z9_kernel_8Pf:
	.zero		904


//--------------------- .nv.constant0._Z9_kernel_7Pf --------------------------
	.section	.nv.constant0._Z9_kernel_7Pf,"a",@progbits
	.sectionflags	@""
	.align	4
.nv.constant0._Z9_kernel_7Pf:
	.zero		904


//--------------------- .nv.constant0._Z9_kernel_6Pf --------------------------
	.section	.nv.constant0._Z9_kernel_6Pf,"a",@progbits
	.sectionflags	@""
	.align	4
.nv.constant0._Z9_kernel_6Pf:
	.zero		904


//--------------------- .nv.constant0._Z9_kernel_5PfS_ --------------------------
	.section	.nv.constant0._Z9_kernel_5PfS_,"a",@progbits
	.sectionflags	@""
	.align	4
.nv.constant0._Z9_kernel_5PfS_:
	.zero		912


//--------------------- .nv.constant0._Z9_kernel_4PfS_ --------------------------
	.section	.nv.constant0._Z9_kernel_4PfS_,"a",@progbits
	.sectionflags	@""
	.align	4
.nv.constant0._Z9_kernel_4PfS_:
	.zero		912


//--------------------- .nv.constant0._Z9_kernel_3PfS_ --------------------------
	.section	.nv.constant0._Z9_kernel_3PfS_,"a",@progbits
	.sectionflags	@""
	.align	4
.nv.constant0._Z9_kernel_3PfS_:
	.zero		912


//--------------------- .nv.constant0._Z9_kernel_2Pf --------------------------
	.section	.nv.constant0._Z9_kernel_2Pf,"a",@progbits
	.sectionflags	@""
	.align	4
.nv.constant0._Z9_kernel_2Pf:
	.zero		904


//--------------------- .nv.constant0._Z9_kernel_1Pf --------------------------
	.section	.nv.constant0._Z9_kernel_1Pf,"a",@progbits
	.sectionflags	@""
	.align	4
.nv.constant0._Z9_kernel_1Pf:
	.zero		904


//--------------------- .nv.constant0._Z9_kernel_0PfS_ --------------------------
	.section	.nv.constant0._Z9_kernel_0PfS_,"a",@progbits
	.sectionflags	@""
	.align	4
.nv.constant0._Z9_kernel_0PfS_:
	.zero		912


//--------------------- SYMBOLS --------------------------

	.type		.nv.reservedSmem.offset0,@object
	.size		.nv.reservedSmem.offset0,0x4
